// auto-generated by cutlass_sweep.gemm — config: {"arch": "sm_100", "cluster_m": 1, "cluster_n": 2, "dtype": "e5m2", "stages": 0, "tile_k": 32, "tile_m": 64, "tile_n": 128}
#include "cutlass/cutlass.h"
#include "cutlass/gemm/collective/collective_builder.hpp"
#include "cutlass/gemm/device/gemm_universal_adapter.h"
#include "cutlass/gemm/kernel/gemm_universal.hpp"
#include "cutlass/epilogue/collective/collective_builder.hpp"

using ElemA = cutlass::float_e5m2_t;
using ElemB = cutlass::float_e5m2_t;
using ElemCD = cutlass::float_e5m2_t;
using Acc  = float;
using TileShape    = cute::Shape<cute::_64, cute::_128, cute::_32>;
using ClusterShape = cute::Shape<cute::_1, cute::_2, cute::_1>;

using CollectiveEpilogue = typename cutlass::epilogue::collective::CollectiveBuilder<
    cutlass::arch::Sm100, cutlass::arch::OpClassTensorOp,
    TileShape, ClusterShape,
    cutlass::epilogue::collective::EpilogueTileAuto,
    Acc, Acc,
    ElemCD, cutlass::layout::RowMajor, 128 / cutlass::sizeof_bits<ElemCD>::value,
    ElemCD, cutlass::layout::RowMajor, 128 / cutlass::sizeof_bits<ElemCD>::value,
    cutlass::epilogue::collective::EpilogueScheduleAuto
  >::CollectiveOp;

using CollectiveMainloop = typename cutlass::gemm::collective::CollectiveBuilder<
    cutlass::arch::Sm100, cutlass::arch::OpClassTensorOp,
    ElemA, cutlass::layout::RowMajor, 128 / cutlass::sizeof_bits<ElemA>::value,
    ElemB, cutlass::layout::ColumnMajor, 128 / cutlass::sizeof_bits<ElemB>::value,
    Acc,
    TileShape, ClusterShape,
    cutlass::gemm::collective::StageCountAutoCarveout<static_cast<int>(sizeof(typename CollectiveEpilogue::SharedStorage))>,
    cutlass::gemm::collective::KernelScheduleAuto
  >::CollectiveOp;

using GemmKernel = cutlass::gemm::kernel::GemmUniversal<
    cute::Shape<int,int,int,int>,
    CollectiveMainloop,
    CollectiveEpilogue
>;
using Gemm = cutlass::gemm::device::GemmUniversalAdapter<GemmKernel>;

// Force the device kernel symbol into the cubin without needing a host main.
auto* _anchor = &cutlass::device_kernel<GemmKernel>;


// ===== COMPILED SASS (sm_100a) =====

	.target	sm_100a

	.elftype	@"ET_EXEC"


//--------------------- .note.nv.tkinfo           --------------------------
	.section	.note.nv.tkinfo,"",@"SHT_NOTE"
	.sectionflags	@"SHF_NOTE_NV_TKINFO"
	.tkinfo
        /*0018*/ 	.word	0x00000002
        /*0030*/ 	.string	""
        /*0030*/ 	.string	"ptxas"
        /*0030*/ 	.string	"Cuda compilation tools, release 13.0, V13.0.88"
        /*0030*/ 	.string	"Build cuda_13.0.r13.0/compiler.36424714_0"
        /*0030*/ 	.string	"-arch sm_100a -m 64 "



//--------------------- .note.nv.cuinfo           --------------------------
	.section	.note.nv.cuinfo,"",@"SHT_NOTE"
	.sectionflags	@"SHF_NOTE_NV_CUINFO"
        /*0018*/ 	.short	0x0002
        /*001a*/ 	.short	0x0064
        /*001c*/ 	.short	0x0082
	.zero		2


//--------------------- .nv.info                  --------------------------
	.section	.nv.info,"",@"SHT_CUDA_INFO"
	.align	4


	//----- nvinfo : EIATTR_REGCOUNT
	.align		4
        /*0000*/ 	.byte	0x04, 0x2f
        /*0002*/ 	.short	(.L_19 - .L_18)
	.align		4
.L_18:
        /*0004*/ 	.word	index@(_ZN7cutlass13device_kernelINS_4gemm6kernel13GemmUniversalIN4cute5tupleIJiiiiEEENS1_10collective13CollectiveMmaINS1_35MainloopSm100TmaUmmaWarpSpecializedILi34ELi2ELi4ENS5_IJNS4_1CILi1EEENSA_ILi2EEESB_EEEEENS5_IJNSA_ILi64EEENSA_ILi128EEENSA_ILi32EEEEEENS_12float_e5m2_tENS5_IJlSB_lEEESJ_SK_NS4_8TiledMMAINS4_8MMA_AtomIJNS4_10MMA_TraitsINS4_19SM100_MMA_F8F6F4_SSEJSJ_SJ_fSF_SG_NS4_17integral_constantINS4_4UMMA5MajorELSR_0EEESS_NSP_INSQ_7ScaleInELST_0EEESU_EEEEEENS4_6LayoutINS5_IJSB_SB_SB_EEENS5_IJNSA_ILi0EEESZ_SZ_EEEEENS5_IJNS4_10UnderscoreES12_S12_EEEEENS4_23SM90_TMA_LOAD_MULTICASTENS4_14ComposedLayoutINS4_7SwizzleILi1ELi4ELi3EEENS4_18smem_ptr_flag_bitsILi8EEENSX_INS5_IJNSA_ILi8EEESH_EEENS5_IJSH_SB_EEEEEEEvNS4_8identityENS4_13SM90_TMA_LOADES1F_vS1G_EENS_8epilogue10collective18CollectiveEpilogueINS1J_23Sm100TmaWarpSpecializedILi2ELi2ELi32ELb0ELb0EEEJSI_NS5_IJNSX_ISF_SB_EES1O_EEESJ_SK_SJ_SK_NS1J_6fusion15FusionCallbacksIS1N_NS1Q_17LinearCombinationISJ_fSJ_fLNS_15FloatRoundStyleE2EEESI_S1P_JEEENS4_5SM1004TMEM4LOAD26SM100_TMEM_LOAD_16dp32b32xES1H_NS16_INS17_ILi2ELi4ELi3EEES1A_NSX_INS5_IJS1B_SF_EEENS5_IJSF_SB_EEEEEEENS4_39AutoVectorizingCopyWithAssumedAlignmentILi128EEENS4_14SM90_TMA_STOREES24_S26_S26_EEEvvEEEEvNT_6ParamsE)
        /*0008*/ 	.word	0x00000072


	//----- nvinfo : EIATTR_FRAME_SIZE
	.align		4
.L_19:
        /*000c*/ 	.byte	0x04, 0x11
        /*000e*/ 	.short	(.L_21 - .L_20)
	.align		4
.L_20:
        /*0010*/ 	.word	index@($__internal_2_$__cuda_sm10x_tcgen05_guardrail_trap_unallocated_columns_being_dealloced)
        /*0014*/ 	.word	0x00000000


	//----- nvinfo : EIATTR_FRAME_SIZE
	.align		4
.L_21:
        /*0018*/ 	.byte	0x04, 0x11
        /*001a*/ 	.short	(.L_23 - .L_22)
	.align		4
.L_22:
        /*001c*/ 	.word	index@($__internal_1_$__cuda_sm10x_tcgen05_guardrail_trap_phase_invalid_during_alloc)
        /*0020*/ 	.word	0x00000000


	//----- nvinfo : EIATTR_FRAME_SIZE
	.align		4
.L_23:
        /*0024*/ 	.byte	0x04, 0x11
        /*0026*/ 	.short	(.L_25 - .L_24)
	.align		4
.L_24:
        /*0028*/ 	.word	index@($__internal_0_$__cuda_sm10x_tcgen05_guardrail_trap_col_being_dealloced_not_returned_by_alloc)
        /*002c*/ 	.word	0x00000000


	//----- nvinfo : EIATTR_FRAME_SIZE
	.align		4
.L_25:
        /*0030*/ 	.byte	0x04, 0x11
        /*0032*/ 	.short	(.L_27 - .L_26)
	.align		4
.L_26:
        /*0034*/ 	.word	index@(_ZN7cutlass13device_kernelINS_4gemm6kernel13GemmUniversalIN4cute5tupleIJiiiiEEENS1_10collective13CollectiveMmaINS1_35MainloopSm100TmaUmmaWarpSpecializedILi34ELi2ELi4ENS5_IJNS4_1CILi1EEENSA_ILi2EEESB_EEEEENS5_IJNSA_ILi64EEENSA_ILi128EEENSA_ILi32EEEEEENS_12float_e5m2_tENS5_IJlSB_lEEESJ_SK_NS4_8TiledMMAINS4_8MMA_AtomIJNS4_10MMA_TraitsINS4_19SM100_MMA_F8F6F4_SSEJSJ_SJ_fSF_SG_NS4_17integral_constantINS4_4UMMA5MajorELSR_0EEESS_NSP_INSQ_7ScaleInELST_0EEESU_EEEEEENS4_6LayoutINS5_IJSB_SB_SB_EEENS5_IJNSA_ILi0EEESZ_SZ_EEEEENS5_IJNS4_10UnderscoreES12_S12_EEEEENS4_23SM90_TMA_LOAD_MULTICASTENS4_14ComposedLayoutINS4_7SwizzleILi1ELi4ELi3EEENS4_18smem_ptr_flag_bitsILi8EEENSX_INS5_IJNSA_ILi8EEESH_EEENS5_IJSH_SB_EEEEEEEvNS4_8identityENS4_13SM90_TMA_LOADES1F_vS1G_EENS_8epilogue10collective18CollectiveEpilogueINS1J_23Sm100TmaWarpSpecializedILi2ELi2ELi32ELb0ELb0EEEJSI_NS5_IJNSX_ISF_SB_EES1O_EEESJ_SK_SJ_SK_NS1J_6fusion15FusionCallbacksIS1N_NS1Q_17LinearCombinationISJ_fSJ_fLNS_15FloatRoundStyleE2EEESI_S1P_JEEENS4_5SM1004TMEM4LOAD26SM100_TMEM_LOAD_16dp32b32xES1H_NS16_INS17_ILi2ELi4ELi3EEES1A_NSX_INS5_IJS1B_SF_EEENS5_IJSF_SB_EEEEEEENS4_39AutoVectorizingCopyWithAssumedAlignmentILi128EEENS4_14SM90_TMA_STOREES24_S26_S26_EEEvvEEEEvNT_6ParamsE)
        /*0038*/ 	.word	0x00000000


	//----- nvinfo : EIATTR_MIN_STACK_SIZE
	.align		4
.L_27:
        /*003c*/ 	.byte	0x04, 0x12
        /*003e*/ 	.short	(.L_29 - .L_28)
	.align		4
.L_28:
        /*0040*/ 	.word	index@(_ZN7cutlass13device_kernelINS_4gemm6kernel13GemmUniversalIN4cute5tupleIJiiiiEEENS1_10collective13CollectiveMmaINS1_35MainloopSm100TmaUmmaWarpSpecializedILi34ELi2ELi4ENS5_IJNS4_1CILi1EEENSA_ILi2EEESB_EEEEENS5_IJNSA_ILi64EEENSA_ILi128EEENSA_ILi32EEEEEENS_12float_e5m2_tENS5_IJlSB_lEEESJ_SK_NS4_8TiledMMAINS4_8MMA_AtomIJNS4_10MMA_TraitsINS4_19SM100_MMA_F8F6F4_SSEJSJ_SJ_fSF_SG_NS4_17integral_constantINS4_4UMMA5MajorELSR_0EEESS_NSP_INSQ_7ScaleInELST_0EEESU_EEEEEENS4_6LayoutINS5_IJSB_SB_SB_EEENS5_IJNSA_ILi0EEESZ_SZ_EEEEENS5_IJNS4_10UnderscoreES12_S12_EEEEENS4_23SM90_TMA_LOAD_MULTICASTENS4_14ComposedLayoutINS4_7SwizzleILi1ELi4ELi3EEENS4_18smem_ptr_flag_bitsILi8EEENSX_INS5_IJNSA_ILi8EEESH_EEENS5_IJSH_SB_EEEEEEEvNS4_8identityENS4_13SM90_TMA_LOADES1F_vS1G_EENS_8epilogue10collective18CollectiveEpilogueINS1J_23Sm100TmaWarpSpecializedILi2ELi2ELi32ELb0ELb0EEEJSI_NS5_IJNSX_ISF_SB_EES1O_EEESJ_SK_SJ_SK_NS1J_6fusion15FusionCallbacksIS1N_NS1Q_17LinearCombinationISJ_fSJ_fLNS_15FloatRoundStyleE2EEESI_S1P_JEEENS4_5SM1004TMEM4LOAD26SM100_TMEM_LOAD_16dp32b32xES1H_NS16_INS17_ILi2ELi4ELi3EEES1A_NSX_INS5_IJS1B_SF_EEENS5_IJSF_SB_EEEEEEENS4_39AutoVectorizingCopyWithAssumedAlignmentILi128EEENS4_14SM90_TMA_STOREES24_S26_S26_EEEvvEEEEvNT_6ParamsE)
        /*0044*/ 	.word	0x00000000
.L_29:


//--------------------- .nv.compat                --------------------------
	.section	.nv.compat,"",@"SHT_CUDA_COMPAT_INFO"
	.align	4
        /*0000*/ 	.byte	0x02, 0x09, 0x01, 0x00, 0x02, 0x02, 0x02, 0x00, 0x02, 0x05, 0x05, 0x00, 0x03, 0x07, 0x01, 0x01
        /*0010*/ 	.byte	0x02, 0x03, 0x01, 0x00, 0x02, 0x06, 0x01, 0x00, 0x04, 0x0b, 0x08, 0x00, 0x09, 0x00, 0x00, 0x00
        /*0020*/ 	.byte	0x00, 0x00, 0x00, 0x00


//--------------------- .nv.info._ZN7cutlass13device_kernelINS_4gemm6kernel13GemmUniversalIN4cute5tupleIJiiiiEEENS1_10collective13CollectiveMmaINS1_35MainloopSm100TmaUmmaWarpSpecializedILi34ELi2ELi4ENS5_IJNS4_1CILi1EEENSA_ILi2EEESB_EEEEENS5_IJNSA_ILi64EEENSA_ILi128EEENSA_ILi32EEEEEENS_12float_e5m2_tENS5_IJlSB_lEEESJ_SK_NS4_8TiledMMAINS4_8MMA_AtomIJNS4_10MMA_TraitsINS4_19SM100_MMA_F8F6F4_SSEJSJ_SJ_fSF_SG_NS4_17integral_constantINS4_4UMMA5MajorELSR_0EEESS_NSP_INSQ_7ScaleInELST_0EEESU_EEEEEENS4_6LayoutINS5_IJSB_SB_SB_EEENS5_IJNSA_ILi0EEESZ_SZ_EEEEENS5_IJNS4_10UnderscoreES12_S12_EEEEENS4_23SM90_TMA_LOAD_MULTICASTENS4_14ComposedLayoutINS4_7SwizzleILi1ELi4ELi3EEENS4_18smem_ptr_flag_bitsILi8EEENSX_INS5_IJNSA_ILi8EEESH_EEENS5_IJSH_SB_EEEEEEEvNS4_8identityENS4_13SM90_TMA_LOADES1F_vS1G_EENS_8epilogue10collective18CollectiveEpilogueINS1J_23Sm100TmaWarpSpecializedILi2ELi2ELi32ELb0ELb0EEEJSI_NS5_IJNSX_ISF_SB_EES1O_EEESJ_SK_SJ_SK_NS1J_6fusion15FusionCallbacksIS1N_NS1Q_17LinearCombinationISJ_fSJ_fLNS_15FloatRoundStyleE2EEESI_S1P_JEEENS4_5SM1004TMEM4LOAD26SM100_TMEM_LOAD_16dp32b32xES1H_NS16_INS17_ILi2ELi4ELi3EEES1A_NSX_INS5_IJS1B_SF_EEENS5_IJSF_SB_EEEEEEENS4_39AutoVectorizingCopyWithAssumedAlignmentILi128EEENS4_14SM90_TMA_STOREES24_S26_S26_EEEvvEEEEvNT_6ParamsE --------------------------
	.section	.nv.info._ZN7cutlass13device_kernelINS_4gemm6kernel13GemmUniversalIN4cute5tupleIJiiiiEEENS1_10collective13CollectiveMmaINS1_35MainloopSm100TmaUmmaWarpSpecializedILi34ELi2ELi4ENS5_IJNS4_1CILi1EEENSA_ILi2EEESB_EEEEENS5_IJNSA_ILi64EEENSA_ILi128EEENSA_ILi32EEEEEENS_12float_e5m2_tENS5_IJlSB_lEEESJ_SK_NS4_8TiledMMAINS4_8MMA_AtomIJNS4_10MMA_TraitsINS4_19SM100_MMA_F8F6F4_SSEJSJ_SJ_fSF_SG_NS4_17integral_constantINS4_4UMMA5MajorELSR_0EEESS_NSP_INSQ_7ScaleInELST_0EEESU_EEEEEENS4_6LayoutINS5_IJSB_SB_SB_EEENS5_IJNSA_ILi0EEESZ_SZ_EEEEENS5_IJNS4_10UnderscoreES12_S12_EEEEENS4_23SM90_TMA_LOAD_MULTICASTENS4_14ComposedLayoutINS4_7SwizzleILi1ELi4ELi3EEENS4_18smem_ptr_flag_bitsILi8EEENSX_INS5_IJNSA_ILi8EEESH_EEENS5_IJSH_SB_EEEEEEEvNS4_8identityENS4_13SM90_TMA_LOADES1F_vS1G_EENS_8epilogue10collective18CollectiveEpilogueINS1J_23Sm100TmaWarpSpecializedILi2ELi2ELi32ELb0ELb0EEEJSI_NS5_IJNSX_ISF_SB_EES1O_EEESJ_SK_SJ_SK_NS1J_6fusion15FusionCallbacksIS1N_NS1Q_17LinearCombinationISJ_fSJ_fLNS_15FloatRoundStyleE2EEESI_S1P_JEEENS4_5SM1004TMEM4LOAD26SM100_TMEM_LOAD_16dp32b32xES1H_NS16_INS17_ILi2ELi4ELi3EEES1A_NSX_INS5_IJS1B_SF_EEENS5_IJSF_SB_EEEEEEENS4_39AutoVectorizingCopyWithAssumedAlignmentILi128EEENS4_14SM90_TMA_STOREES24_S26_S26_EEEvvEEEEvNT_6ParamsE,"",@"SHT_CUDA_INFO"
	.sectionflags	@""
	.align	4


	//----- nvinfo : EIATTR_CUDA_API_VERSION
	.align		4
        /*0000*/ 	.byte	0x04, 0x37
        /*0002*/ 	.short	(.L_31 - .L_30)
.L_30:
        /*0004*/ 	.word	0x00000082


	//----- nvinfo : EIATTR_KPARAM_INFO
	.align		4
.L_31:
        /*0008*/ 	.byte	0x04, 0x17
        /*000a*/ 	.short	(.L_33 - .L_32)
.L_32:
        /*000c*/ 	.word	0x00000000
        /*0010*/ 	.short	0x0000
        /*0012*/ 	.short	0x0000
        /*0014*/ 	.byte	0x00, 0xf0, 0x01, 0x20


	//----- nvinfo : EIATTR_AT_ENTRY_FRAGMENTS
	.align		4
.L_33:
        /*0018*/ 	.byte	0x04, 0x4f
        /*001a*/ 	.short	(.L_35 - .L_34)


	//   ....[0]....
.L_34:
        /*001c*/ 	.word	0x00000006


	//----- nvinfo : EIATTR_RESERVED_SMEM_USED
	.align		4
.L_35:
        /*0020*/ 	.byte	0x01, 0x41
	.zero		2


	//----- nvinfo : EIATTR_SPARSE_MMA_MASK
	.align		4
        /*0024*/ 	.byte	0x03, 0x50
        /*0026*/ 	.short	0x0000


	//----- nvinfo : EIATTR_TCGEN05_1CTA_USED
	.align		4
        /*0028*/ 	.byte	0x01, 0x51
	.zero		2


	//----- nvinfo : EIATTR_MAXREG_COUNT
	.align		4
        /*002c*/ 	.byte	0x03, 0x1b
        /*002e*/ 	.short	0x00ff


	//----- nvinfo : EIATTR_NUM_BARRIERS
	.align		4
        /*0030*/ 	.byte	0x02, 0x4c
        /*0032*/ 	.byte	0x07
	.zero		1


	//----- nvinfo : EIATTR_EXTERNS
	.align		4
        /*0034*/ 	.byte	0x04, 0x0f
        /*0036*/ 	.short	(.L_37 - .L_36)


	//   ....[0]....
	.align		4
.L_36:
        /*0038*/ 	.word	index@(__assertfail)


	//----- nvinfo : EIATTR_MERCURY_ISA_VERSION
	.align		4
.L_37:
        /*003c*/ 	.byte	0x03, 0x5f
        /*003e*/ 	.short	0x0101


	//----- nvinfo : EIATTR_INT_WARP_WIDE_INSTR_OFFSETS
	.align		4
        /*0040*/ 	.byte	0x04, 0x31
        /*0042*/ 	.short	(.L_39 - .L_38)


	//   ....[0]....
.L_38:
        /*0044*/ 	.word	0x00005000


	//   ....[1]....
        /*0048*/ 	.word	0x00005020


	//   ....[2]....
        /*004c*/ 	.word	0x00005050


	//   ....[3]....
        /*0050*/ 	.word	0x00005b90


	//   ....[4]....
        /*0054*/ 	.word	0x00005c00


	//   ....[5]....
        /*0058*/ 	.word	0x00005cd0


	//   ....[6]....
        /*005c*/ 	.word	0x00005d80


	//----- nvinfo : EIATTR_COOP_GROUP_MASK_REGIDS
	.align		4
.L_39:
        /*0060*/ 	.byte	0x04, 0x29
        /*0062*/ 	.short	(.L_41 - .L_40)


	//   ....[0]....
.L_40:
        /*0064*/ 	.word	0xffffffff


	//   ....[1]....
        /*0068*/ 	.word	0xffffffff


	//   ....[2]....
        /*006c*/ 	.word	0xffffffff


	//   ....[3]....
        /*0070*/ 	.word	0xffffffff


	//   ....[4]....
        /*0074*/ 	.word	0xffffffff


	//   ....[5]....
        /*0078*/ 	.word	0xffffffff


	//   ....[6]....
        /*007c*/ 	.word	0xffffffff


	//   ....[7]....
        /*0080*/ 	.word	0xffffffff


	//   ....[8]....
        /*0084*/ 	.word	0xffffffff


	//   ....[9]....
        /*0088*/ 	.word	0xffffffff


	//   ....[10]....
        /*008c*/ 	.word	0xffffffff


	//   ....[11]....
        /*0090*/ 	.word	0xffffffff


	//   ....[12]....
        /*0094*/ 	.word	0xffffffff


	//   ....[13]....
        /*0098*/ 	.word	0xffffffff


	//----- nvinfo : EIATTR_COOP_GROUP_INSTR_OFFSETS
	.align		4
.L_41:
        /*009c*/ 	.byte	0x04, 0x28
        /*009e*/ 	.short	(.L_43 - .L_42)


	//   ....[0]....
.L_42:
        /*00a0*/ 	.word	0x00000080


	//   ....[1]....
        /*00a4*/ 	.word	0x000004f0


	//   ....[2]....
        /*00a8*/ 	.word	0x00000a90


	//   ....[3]....
        /*00ac*/ 	.word	0x00000bf0


	//   ....[4]....
        /*00b0*/ 	.word	0x00000cf0


	//   ....[5]....
        /*00b4*/ 	.word	0x00000e60


	//   ....[6]....
        /*00b8*/ 	.word	0x00001000


	//   ....[7]....
        /*00bc*/ 	.word	0x000011b0


	//   ....[8]....
        /*00c0*/ 	.word	0x00002390


	//   ....[9]....
        /*00c4*/ 	.word	0x00004340


	//   ....[10]....
        /*00c8*/ 	.word	0x00004550


	//   ....[11]....
        /*00cc*/ 	.word	0x00004580


	//   ....[12]....
        /*00d0*/ 	.word	0x00004ee0


	//   ....[13]....
        /*00d4*/ 	.word	0x00005110


	//----- nvinfo : EIATTR_VRC_CTA_INIT_COUNT
	.align		4
.L_43:
        /*00d8*/ 	.byte	0x02, 0x4a
        /*00da*/ 	.byte	0x80
	.zero		1


	//----- nvinfo : EIATTR_SYSCALL_OFFSETS
	.align		4
        /*00dc*/ 	.byte	0x04, 0x46
        /*00de*/ 	.short	(.L_45 - .L_44)


	//   ....[0]....
.L_44:
        /*00e0*/ 	.word	0x00006990


	//   ....[1]....
        /*00e4*/ 	.word	0x00006ad0


	//   ....[2]....
        /*00e8*/ 	.word	0x00007300


	//   ....[3]....
        /*00ec*/ 	.word	0x00008090


	//----- nvinfo : EIATTR_MBARRIER_INSTR_OFFSETS
	.align		4
.L_45:
        /*00f0*/ 	.byte	0x04, 0x39
        /*00f2*/ 	.short	(.L_47 - .L_46)


	//   ....[0]....
.L_46:
        /*00f4*/ 	.word	0x00000630
        /*00f8*/ 	.word	0x000000ff
        /*00fc*/ 	.word	0x00000000
        /*0100*/ 	.short	0x0100
        /*0102*/ 	.byte	0x04
	.zero		1


	//   ....[1]....
        /*0104*/ 	.word	0x00000640
        /*0108*/ 	.word	0x000000ff
        /*010c*/ 	.word	0x00000110
        /*0110*/ 	.short	0x0100
        /*0112*/ 	.byte	0x04
	.zero		1


	//   ....[2]....
        /*0114*/ 	.word	0x00000650
        /*0118*/ 	.word	0x000000ff
        /*011c*/ 	.word	0x00000008
        /*0120*/ 	.short	0x0100
        /*0122*/ 	.byte	0x04
	.zero		1


	//   ....[3]....
        /*0124*/ 	.word	0x00000660
        /*0128*/ 	.word	0x000000ff
        /*012c*/ 	.word	0x00000118
        /*0130*/ 	.short	0x0100
        /*0132*/ 	.byte	0x04
	.zero		1


	//   ....[4]....
        /*0134*/ 	.word	0x00000670
        /*0138*/ 	.word	0x000000ff
        /*013c*/ 	.word	0x00000010
        /*0140*/ 	.short	0x0100
        /*0142*/ 	.byte	0x04
	.zero		1


	//   ....[5]....
        /*0144*/ 	.word	0x00000680
        /*0148*/ 	.word	0x000000ff
        /*014c*/ 	.word	0x00000120
        /*0150*/ 	.short	0x0100
        /*0152*/ 	.byte	0x04
	.zero		1


	//   ....[6]....
        /*0154*/ 	.word	0x00000690
        /*0158*/ 	.word	0x000000ff
        /*015c*/ 	.word	0x00000018
        /*0160*/ 	.short	0x0100
        /*0162*/ 	.byte	0x04
	.zero		1


	//   ....[7]....
        /*0164*/ 	.word	0x000006a0
        /*0168*/ 	.word	0x000000ff
        /*016c*/ 	.word	0x00000128
        /*0170*/ 	.short	0x0100
        /*0172*/ 	.byte	0x04
	.zero		1


	//   ....[8]....
        /*0174*/ 	.word	0x000006b0
        /*0178*/ 	.word	0x000000ff
        /*017c*/ 	.word	0x00000020
        /*0180*/ 	.short	0x0100
        /*0182*/ 	.byte	0x04
	.zero		1


	//   ....[9]....
        /*0184*/ 	.word	0x000006c0
        /*0188*/ 	.word	0x000000ff
        /*018c*/ 	.word	0x00000130
        /*0190*/ 	.short	0x0100
        /*0192*/ 	.byte	0x04
	.zero		1


	//   ....[10]....
        /*0194*/ 	.word	0x000006d0
        /*0198*/ 	.word	0x000000ff
        /*019c*/ 	.word	0x00000028
        /*01a0*/ 	.short	0x0100
        /*01a2*/ 	.byte	0x04
	.zero		1


	//   ....[11]....
        /*01a4*/ 	.word	0x000006e0
        /*01a8*/ 	.word	0x000000ff
        /*01ac*/ 	.word	0x00000138
        /*01b0*/ 	.short	0x0100
        /*01b2*/ 	.byte	0x04
	.zero		1


	//   ....[12]....
        /*01b4*/ 	.word	0x000006f0
        /*01b8*/ 	.word	0x000000ff
        /*01bc*/ 	.word	0x00000030
        /*01c0*/ 	.short	0x0100
        /*01c2*/ 	.byte	0x04
	.zero		1


	//   ....[13]....
        /*01c4*/ 	.word	0x00000700
        /*01c8*/ 	.word	0x000000ff
        /*01cc*/ 	.word	0x00000140
        /*01d0*/ 	.short	0x0100
        /*01d2*/ 	.byte	0x04
	.zero		1


	//   ....[14]....
        /*01d4*/ 	.word	0x00000710
        /*01d8*/ 	.word	0x000000ff
        /*01dc*/ 	.word	0x00000038
        /*01e0*/ 	.short	0x0100
        /*01e2*/ 	.byte	0x04
	.zero		1


	//   ....[15]....
        /*01e4*/ 	.word	0x00000720
        /*01e8*/ 	.word	0x000000ff
        /*01ec*/ 	.word	0x00000148
        /*01f0*/ 	.short	0x0100
        /*01f2*/ 	.byte	0x04
	.zero		1


	//   ....[16]....
        /*01f4*/ 	.word	0x00000730
        /*01f8*/ 	.word	0x000000ff
        /*01fc*/ 	.word	0x00000040
        /*0200*/ 	.short	0x0100
        /*0202*/ 	.byte	0x04
	.zero		1


	//   ....[17]....
        /*0204*/ 	.word	0x00000740
        /*0208*/ 	.word	0x000000ff
        /*020c*/ 	.word	0x00000150
        /*0210*/ 	.short	0x0100
        /*0212*/ 	.byte	0x04
	.zero		1


	//   ....[18]....
        /*0214*/ 	.word	0x00000750
        /*0218*/ 	.word	0x000000ff
        /*021c*/ 	.word	0x00000048
        /*0220*/ 	.short	0x0100
        /*0222*/ 	.byte	0x04
	.zero		1


	//   ....[19]....
        /*0224*/ 	.word	0x00000760
        /*0228*/ 	.word	0x000000ff
        /*022c*/ 	.word	0x00000158
        /*0230*/ 	.short	0x0100
        /*0232*/ 	.byte	0x04
	.zero		1


	//   ....[20]....
        /*0234*/ 	.word	0x00000770
        /*0238*/ 	.word	0x000000ff
        /*023c*/ 	.word	0x00000050
        /*0240*/ 	.short	0x0100
        /*0242*/ 	.byte	0x04
	.zero		1


	//   ....[21]....
        /*0244*/ 	.word	0x00000780
        /*0248*/ 	.word	0x000000ff
        /*024c*/ 	.word	0x00000160
        /*0250*/ 	.short	0x0100
        /*0252*/ 	.byte	0x04
	.zero		1


	//   ....[22]....
        /*0254*/ 	.word	0x00000790
        /*0258*/ 	.word	0x000000ff
        /*025c*/ 	.word	0x00000058
        /*0260*/ 	.short	0x0100
        /*0262*/ 	.byte	0x04
	.zero		1


	//   ....[23]....
        /*0264*/ 	.word	0x000007a0
        /*0268*/ 	.word	0x000000ff
        /*026c*/ 	.word	0x00000168
        /*0270*/ 	.short	0x0100
        /*0272*/ 	.byte	0x04
	.zero		1


	//   ....[24]....
        /*0274*/ 	.word	0x000007b0
        /*0278*/ 	.word	0x000000ff
        /*027c*/ 	.word	0x00000060
        /*0280*/ 	.short	0x0100
        /*0282*/ 	.byte	0x04
	.zero		1


	//   ....[25]....
        /*0284*/ 	.word	0x000007c0
        /*0288*/ 	.word	0x000000ff
        /*028c*/ 	.word	0x00000170
        /*0290*/ 	.short	0x0100
        /*0292*/ 	.byte	0x04
	.zero		1


	//   ....[26]....
        /*0294*/ 	.word	0x000007d0
        /*0298*/ 	.word	0x000000ff
        /*029c*/ 	.word	0x00000068
        /*02a0*/ 	.short	0x0100
        /*02a2*/ 	.byte	0x04
	.zero		1


	//   ....[27]....
        /*02a4*/ 	.word	0x000007e0
        /*02a8*/ 	.word	0x000000ff
        /*02ac*/ 	.word	0x00000178
        /*02b0*/ 	.short	0x0100
        /*02b2*/ 	.byte	0x04
	.zero		1


	//   ....[28]....
        /*02b4*/ 	.word	0x000007f0
        /*02b8*/ 	.word	0x000000ff
        /*02bc*/ 	.word	0x00000070
        /*02c0*/ 	.short	0x0100
        /*02c2*/ 	.byte	0x04
	.zero		1


	//   ....[29]....
        /*02c4*/ 	.word	0x00000800
        /*02c8*/ 	.word	0x000000ff
        /*02cc*/ 	.word	0x00000180
        /*02d0*/ 	.short	0x0100
        /*02d2*/ 	.byte	0x04
	.zero		1


	//   ....[30]....
        /*02d4*/ 	.word	0x00000810
        /*02d8*/ 	.word	0x000000ff
        /*02dc*/ 	.word	0x00000078
        /*02e0*/ 	.short	0x0100
        /*02e2*/ 	.byte	0x04
	.zero		1


	//   ....[31]....
        /*02e4*/ 	.word	0x00000820
        /*02e8*/ 	.word	0x000000ff
        /*02ec*/ 	.word	0x00000188
        /*02f0*/ 	.short	0x0100
        /*02f2*/ 	.byte	0x04
	.zero		1


	//   ....[32]....
        /*02f4*/ 	.word	0x00000830
        /*02f8*/ 	.word	0x000000ff
        /*02fc*/ 	.word	0x00000080
        /*0300*/ 	.short	0x0100
        /*0302*/ 	.byte	0x04
	.zero		1


	//   ....[33]....
        /*0304*/ 	.word	0x00000840
        /*0308*/ 	.word	0x000000ff
        /*030c*/ 	.word	0x00000190
        /*0310*/ 	.short	0x0100
        /*0312*/ 	.byte	0x04
	.zero		1


	//   ....[34]....
        /*0314*/ 	.word	0x00000850
        /*0318*/ 	.word	0x000000ff
        /*031c*/ 	.word	0x00000088
        /*0320*/ 	.short	0x0100
        /*0322*/ 	.byte	0x04
	.zero		1


	//   ....[35]....
        /*0324*/ 	.word	0x00000860
        /*0328*/ 	.word	0x000000ff
        /*032c*/ 	.word	0x00000198
        /*0330*/ 	.short	0x0100
        /*0332*/ 	.byte	0x04
	.zero		1


	//   ....[36]....
        /*0334*/ 	.word	0x00000870
        /*0338*/ 	.word	0x000000ff
        /*033c*/ 	.word	0x00000090
        /*0340*/ 	.short	0x0100
        /*0342*/ 	.byte	0x04
	.zero		1


	//   ....[37]....
        /*0344*/ 	.word	0x00000880
        /*0348*/ 	.word	0x000000ff
        /*034c*/ 	.word	0x000001a0
        /*0350*/ 	.short	0x0100
        /*0352*/ 	.byte	0x04
	.zero		1


	//   ....[38]....
        /*0354*/ 	.word	0x00000890
        /*0358*/ 	.word	0x000000ff
        /*035c*/ 	.word	0x00000098
        /*0360*/ 	.short	0x0100
        /*0362*/ 	.byte	0x04
	.zero		1


	//   ....[39]....
        /*0364*/ 	.word	0x000008a0
        /*0368*/ 	.word	0x000000ff
        /*036c*/ 	.word	0x000001a8
        /*0370*/ 	.short	0x0100
        /*0372*/ 	.byte	0x04
	.zero		1


	//   ....[40]....
        /*0374*/ 	.word	0x000008b0
        /*0378*/ 	.word	0x000000ff
        /*037c*/ 	.word	0x000000a0
        /*0380*/ 	.short	0x0100
        /*0382*/ 	.byte	0x04
	.zero		1


	//   ....[41]....
        /*0384*/ 	.word	0x000008c0
        /*0388*/ 	.word	0x000000ff
        /*038c*/ 	.word	0x000001b0
        /*0390*/ 	.short	0x0100
        /*0392*/ 	.byte	0x04
	.zero		1


	//   ....[42]....
        /*0394*/ 	.word	0x000008d0
        /*0398*/ 	.word	0x000000ff
        /*039c*/ 	.word	0x000000a8
        /*03a0*/ 	.short	0x0100
        /*03a2*/ 	.byte	0x04
	.zero		1


	//   ....[43]....
        /*03a4*/ 	.word	0x000008e0
        /*03a8*/ 	.word	0x000000ff
        /*03ac*/ 	.word	0x000001b8
        /*03b0*/ 	.short	0x0100
        /*03b2*/ 	.byte	0x04
	.zero		1


	//   ....[44]....
        /*03b4*/ 	.word	0x000008f0
        /*03b8*/ 	.word	0x000000ff
        /*03bc*/ 	.word	0x000000b0
        /*03c0*/ 	.short	0x0100
        /*03c2*/ 	.byte	0x04
	.zero		1


	//   ....[45]....
        /*03c4*/ 	.word	0x00000900
        /*03c8*/ 	.word	0x000000ff
        /*03cc*/ 	.word	0x000001c0
        /*03d0*/ 	.short	0x0100
        /*03d2*/ 	.byte	0x04
	.zero		1


	//   ....[46]....
        /*03d4*/ 	.word	0x00000910
        /*03d8*/ 	.word	0x000000ff
        /*03dc*/ 	.word	0x000000b8
        /*03e0*/ 	.short	0x0100
        /*03e2*/ 	.byte	0x04
	.zero		1


	//   ....[47]....
        /*03e4*/ 	.word	0x00000920
        /*03e8*/ 	.word	0x000000ff
        /*03ec*/ 	.word	0x000001c8
        /*03f0*/ 	.short	0x0100
        /*03f2*/ 	.byte	0x04
	.zero		1


	//   ....[48]....
        /*03f4*/ 	.word	0x00000930
        /*03f8*/ 	.word	0x000000ff
        /*03fc*/ 	.word	0x000000c0
        /*0400*/ 	.short	0x0100
        /*0402*/ 	.byte	0x04
	.zero		1


	//   ....[49]....
        /*0404*/ 	.word	0x00000940
        /*0408*/ 	.word	0x000000ff
        /*040c*/ 	.word	0x000001d0
        /*0410*/ 	.short	0x0100
        /*0412*/ 	.byte	0x04
	.zero		1


	//   ....[50]....
        /*0414*/ 	.word	0x00000950
        /*0418*/ 	.word	0x000000ff
        /*041c*/ 	.word	0x000000c8
        /*0420*/ 	.short	0x0100
        /*0422*/ 	.byte	0x04
	.zero		1


	//   ....[51]....
        /*0424*/ 	.word	0x00000960
        /*0428*/ 	.word	0x000000ff
        /*042c*/ 	.word	0x000001d8
        /*0430*/ 	.short	0x0100
        /*0432*/ 	.byte	0x04
	.zero		1


	//   ....[52]....
        /*0434*/ 	.word	0x00000970
        /*0438*/ 	.word	0x000000ff
        /*043c*/ 	.word	0x000000d0
        /*0440*/ 	.short	0x0100
        /*0442*/ 	.byte	0x04
	.zero		1


	//   ....[53]....
        /*0444*/ 	.word	0x00000980
        /*0448*/ 	.word	0x000000ff
        /*044c*/ 	.word	0x000001e0
        /*0450*/ 	.short	0x0100
        /*0452*/ 	.byte	0x04
	.zero		1


	//   ....[54]....
        /*0454*/ 	.word	0x00000990
        /*0458*/ 	.word	0x000000ff
        /*045c*/ 	.word	0x000000d8
        /*0460*/ 	.short	0x0100
        /*0462*/ 	.byte	0x04
	.zero		1


	//   ....[55]....
        /*0464*/ 	.word	0x000009a0
        /*0468*/ 	.word	0x000000ff
        /*046c*/ 	.word	0x000001e8
        /*0470*/ 	.short	0x0100
        /*0472*/ 	.byte	0x04
	.zero		1


	//   ....[56]....
        /*0474*/ 	.word	0x000009b0
        /*0478*/ 	.word	0x000000ff
        /*047c*/ 	.word	0x000000e0
        /*0480*/ 	.short	0x0100
        /*0482*/ 	.byte	0x04
	.zero		1


	//   ....[57]....
        /*0484*/ 	.word	0x000009c0
        /*0488*/ 	.word	0x000000ff
        /*048c*/ 	.word	0x000001f0
        /*0490*/ 	.short	0x0100
        /*0492*/ 	.byte	0x04
	.zero		1


	//   ....[58]....
        /*0494*/ 	.word	0x000009d0
        /*0498*/ 	.word	0x000000ff
        /*049c*/ 	.word	0x000000e8
        /*04a0*/ 	.short	0x0100
        /*04a2*/ 	.byte	0x04
	.zero		1


	//   ....[59]....
        /*04a4*/ 	.word	0x000009e0
        /*04a8*/ 	.word	0x000000ff
        /*04ac*/ 	.word	0x000001f8
        /*04b0*/ 	.short	0x0100
        /*04b2*/ 	.byte	0x04
	.zero		1


	//   ....[60]....
        /*04b4*/ 	.word	0x000009f0
        /*04b8*/ 	.word	0x000000ff
        /*04bc*/ 	.word	0x000000f0
        /*04c0*/ 	.short	0x0100
        /*04c2*/ 	.byte	0x04
	.zero		1


	//   ....[61]....
        /*04c4*/ 	.word	0x00000a00
        /*04c8*/ 	.word	0x000000ff
        /*04cc*/ 	.word	0x00000200
        /*04d0*/ 	.short	0x0100
        /*04d2*/ 	.byte	0x04
	.zero		1


	//   ....[62]....
        /*04d4*/ 	.word	0x00000a10
        /*04d8*/ 	.word	0x000000ff
        /*04dc*/ 	.word	0x000000f8
        /*04e0*/ 	.short	0x0100
        /*04e2*/ 	.byte	0x04
	.zero		1


	//   ....[63]....
        /*04e4*/ 	.word	0x00000a20
        /*04e8*/ 	.word	0x000000ff
        /*04ec*/ 	.word	0x00000208
        /*04f0*/ 	.short	0x0100
        /*04f2*/ 	.byte	0x04
	.zero		1


	//   ....[64]....
        /*04f4*/ 	.word	0x00000a30
        /*04f8*/ 	.word	0x000000ff
        /*04fc*/ 	.word	0x00000100
        /*0500*/ 	.short	0x0100
        /*0502*/ 	.byte	0x04
	.zero		1


	//   ....[65]....
        /*0504*/ 	.word	0x00000a40
        /*0508*/ 	.word	0x000000ff
        /*050c*/ 	.word	0x00000210
        /*0510*/ 	.short	0x0100
        /*0512*/ 	.byte	0x04
	.zero		1


	//   ....[66]....
        /*0514*/ 	.word	0x00000a50
        /*0518*/ 	.word	0x000000ff
        /*051c*/ 	.word	0x00000108
        /*0520*/ 	.short	0x0100
        /*0522*/ 	.byte	0x04
	.zero		1


	//   ....[67]....
        /*0524*/ 	.word	0x00000a60
        /*0528*/ 	.word	0x000000ff
        /*052c*/ 	.word	0x00000218
        /*0530*/ 	.short	0x0100
        /*0532*/ 	.byte	0x04
	.zero		1


	//   ....[68]....
        /*0534*/ 	.word	0x00000ba0
        /*0538*/ 	.word	0x000000ff
        /*053c*/ 	.word	0x00000220
        /*0540*/ 	.short	0x0100
        /*0542*/ 	.byte	0x04
	.zero		1


	//   ....[69]....
        /*0544*/ 	.word	0x00000bb0
        /*0548*/ 	.word	0x000000ff
        /*054c*/ 	.word	0x00000230
        /*0550*/ 	.short	0x0100
        /*0552*/ 	.byte	0x04
	.zero		1


	//   ....[70]....
        /*0554*/ 	.word	0x00000bc0
        /*0558*/ 	.word	0x000000ff
        /*055c*/ 	.word	0x00000228
        /*0560*/ 	.short	0x0100
        /*0562*/ 	.byte	0x04
	.zero		1


	//   ....[71]....
        /*0564*/ 	.word	0x00000bd0
        /*0568*/ 	.word	0x000000ff
        /*056c*/ 	.word	0x00000238
        /*0570*/ 	.short	0x0100
        /*0572*/ 	.byte	0x04
	.zero		1


	//   ....[72]....
        /*0574*/ 	.word	0x00000cc0
        /*0578*/ 	.word	0x000000ff
        /*057c*/ 	.word	0x00000240
        /*0580*/ 	.short	0x0100
        /*0582*/ 	.byte	0x06
	.zero		1


	//   ....[73]....
        /*0584*/ 	.word	0x00000cd0
        /*0588*/ 	.word	0x000000ff
        /*058c*/ 	.word	0x00000248
        /*0590*/ 	.short	0x0100
        /*0592*/ 	.byte	0x06
	.zero		1


	//   ....[74]....
        /*0594*/ 	.word	0x00000e10
        /*0598*/ 	.word	0x000000ff
        /*059c*/ 	.word	0x00000250
        /*05a0*/ 	.short	0x0100
        /*05a2*/ 	.byte	0x06
	.zero		1


	//   ....[75]....
        /*05a4*/ 	.word	0x00000e20
        /*05a8*/ 	.word	0x000000ff
        /*05ac*/ 	.word	0x00000260
        /*05b0*/ 	.short	0x0100
        /*05b2*/ 	.byte	0x06
	.zero		1


	//   ....[76]....
        /*05b4*/ 	.word	0x00000e30
        /*05b8*/ 	.word	0x000000ff
        /*05bc*/ 	.word	0x00000258
        /*05c0*/ 	.short	0x0100
        /*05c2*/ 	.byte	0x06
	.zero		1


	//   ....[77]....
        /*05c4*/ 	.word	0x00000e40
        /*05c8*/ 	.word	0x000000ff
        /*05cc*/ 	.word	0x00000268
        /*05d0*/ 	.short	0x0100
        /*05d2*/ 	.byte	0x06
	.zero		1


	//   ....[78]....
        /*05d4*/ 	.word	0x00000f70
        /*05d8*/ 	.word	0x000000ff
        /*05dc*/ 	.word	0x00000270
        /*05e0*/ 	.short	0x0100
        /*05e2*/ 	.byte	0x04
	.zero		1


	//   ....[79]....
        /*05e4*/ 	.word	0x00000f80
        /*05e8*/ 	.word	0x000000ff
        /*05ec*/ 	.word	0x00000290
        /*05f0*/ 	.short	0x0100
        /*05f2*/ 	.byte	0x04
	.zero		1


	//   ....[80]....
        /*05f4*/ 	.word	0x00000f90
        /*05f8*/ 	.word	0x000000ff
        /*05fc*/ 	.word	0x00000278
        /*0600*/ 	.short	0x0100
        /*0602*/ 	.byte	0x04
	.zero		1


	//   ....[81]....
        /*0604*/ 	.word	0x00000fa0
        /*0608*/ 	.word	0x000000ff
        /*060c*/ 	.word	0x00000298
        /*0610*/ 	.short	0x0100
        /*0612*/ 	.byte	0x04
	.zero		1


	//   ....[82]....
        /*0614*/ 	.word	0x00000fb0
        /*0618*/ 	.word	0x000000ff
        /*061c*/ 	.word	0x00000280
        /*0620*/ 	.short	0x0100
        /*0622*/ 	.byte	0x04
	.zero		1


	//   ....[83]....
        /*0624*/ 	.word	0x00000fc0
        /*0628*/ 	.word	0x000000ff
        /*062c*/ 	.word	0x000002a0
        /*0630*/ 	.short	0x0100
        /*0632*/ 	.byte	0x04
	.zero		1


	//   ....[84]....
        /*0634*/ 	.word	0x00000fd0
        /*0638*/ 	.word	0x000000ff
        /*063c*/ 	.word	0x00000288
        /*0640*/ 	.short	0x0100
        /*0642*/ 	.byte	0x04
	.zero		1


	//   ....[85]....
        /*0644*/ 	.word	0x00000fe0
        /*0648*/ 	.word	0x000000ff
        /*064c*/ 	.word	0x000002a8
        /*0650*/ 	.short	0x0100
        /*0652*/ 	.byte	0x04
	.zero		1


	//   ....[86]....
        /*0654*/ 	.word	0x000010d0
        /*0658*/ 	.word	0x000000ff
        /*065c*/ 	.word	0x000002b0
        /*0660*/ 	.short	0x0100
        /*0662*/ 	.byte	0x04
	.zero		1


	//   ....[87]....
        /*0664*/ 	.word	0x000010e0
        /*0668*/ 	.word	0x000000ff
        /*066c*/ 	.word	0x000002c0
        /*0670*/ 	.short	0x0100
        /*0672*/ 	.byte	0x04
	.zero		1


	//   ....[88]....
        /*0674*/ 	.word	0x000010f0
        /*0678*/ 	.word	0x000000ff
        /*067c*/ 	.word	0x000002b8
        /*0680*/ 	.short	0x0100
        /*0682*/ 	.byte	0x04
	.zero		1


	//   ....[89]....
        /*0684*/ 	.word	0x00001100
        /*0688*/ 	.word	0x000000ff
        /*068c*/ 	.word	0x000002c8
        /*0690*/ 	.short	0x0100
        /*0692*/ 	.byte	0x04
	.zero		1


	//   ....[90]....
        /*0694*/ 	.word	0x00001c40
        /*0698*/ 	.word	0x00000000
        /*069c*/ 	.word	0x000002c0
        /*06a0*/ 	.short	0x010a
        /*06a2*/ 	.byte	0xff
	.zero		1


	//   ....[91]....
        /*06a4*/ 	.word	0x00001c60
        /*06a8*/ 	.word	0x00000000
        /*06ac*/ 	.word	0x000002b0
        /*06b0*/ 	.short	0x0101
        /*06b2*/ 	.byte	0xff
	.zero		1


	//   ....[92]....
        /*06b4*/ 	.word	0x00001d20
        /*06b8*/ 	.word	0x000000ff
        /*06bc*/ 	.word	0x00000110
        /*06c0*/ 	.short	0x010a
        /*06c2*/ 	.byte	0x04
	.zero		1


	//   ....[93]....
        /*06c4*/ 	.word	0x00001da0
        /*06c8*/ 	.word	0x000000ff
        /*06cc*/ 	.word	0x00000110
        /*06d0*/ 	.short	0x010a
        /*06d2*/ 	.byte	0x21
	.zero		1


	//   ....[94]....
        /*06d4*/ 	.word	0x00001f30
        /*06d8*/ 	.word	0x000000ff
        /*06dc*/ 	.word	0x00000110
        /*06e0*/ 	.short	0x010a
        /*06e2*/ 	.byte	0x08
	.zero		1


	//   ....[95]....
        /*06e4*/ 	.word	0x00002050
        /*06e8*/ 	.word	0x000000ff
        /*06ec*/ 	.word	0x00000248
        /*06f0*/ 	.short	0x0101
        /*06f2*/ 	.byte	0x07
	.zero		1


	//   ....[96]....
        /*06f4*/ 	.word	0x00002070
        /*06f8*/ 	.word	0x000000ff
        /*06fc*/ 	.word	0x00000110
        /*0700*/ 	.short	0x010a
        /*0702*/ 	.byte	0x04
	.zero		1


	//   ....[97]....
        /*0704*/ 	.word	0x000020f0
        /*0708*/ 	.word	0x000000ff
        /*070c*/ 	.word	0x00000110
        /*0710*/ 	.short	0x010a
        /*0712*/ 	.byte	0x11
	.zero		1


	//   ....[98]....
        /*0714*/ 	.word	0x00002280
        /*0718*/ 	.word	0x000000ff
        /*071c*/ 	.word	0x00000110
        /*0720*/ 	.short	0x010a
        /*0722*/ 	.byte	0x06
	.zero		1


	//   ....[99]....
        /*0724*/ 	.word	0x000023c0
        /*0728*/ 	.word	0x00000003
        /*072c*/ 	.word	0x00000250
        /*0730*/ 	.short	0x010a
        /*0732*/ 	.byte	0xff
	.zero		1


	//   ....[100]....
        /*0734*/ 	.word	0x00002510
        /*0738*/ 	.word	0x00000000
        /*073c*/ 	.word	0x00000000
        /*0740*/ 	.short	0x0101
        /*0742*/ 	.byte	0xff
	.zero		1


	//   ....[101]....
        /*0744*/ 	.word	0x00002ab0
        /*0748*/ 	.word	0x000000ff
        /*074c*/ 	.word	0x00000000
        /*0750*/ 	.short	0x010a
        /*0752*/ 	.byte	0x04
	.zero		1


	//   ....[102]....
        /*0754*/ 	.word	0x00002b40
        /*0758*/ 	.word	0x000000ff
        /*075c*/ 	.word	0x00000000
        /*0760*/ 	.short	0x010a
        /*0762*/ 	.byte	0x05
	.zero		1


	//   ....[103]....
        /*0764*/ 	.word	0x00002bd0
        /*0768*/ 	.word	0x000000ff
        /*076c*/ 	.word	0x00000000
        /*0770*/ 	.short	0x010a
        /*0772*/ 	.byte	0x05
	.zero		1


	//   ....[104]....
        /*0774*/ 	.word	0x00002c60
        /*0778*/ 	.word	0x000000ff
        /*077c*/ 	.word	0x00000000
        /*0780*/ 	.short	0x010a
        /*0782*/ 	.byte	0x05
	.zero		1


	//   ....[105]....
        /*0784*/ 	.word	0x00002cf0
        /*0788*/ 	.word	0x000000ff
        /*078c*/ 	.word	0x00000000
        /*0790*/ 	.short	0x010a
        /*0792*/ 	.byte	0x05
	.zero		1


	//   ....[106]....
        /*0794*/ 	.word	0x00002d80
        /*0798*/ 	.word	0x000000ff
        /*079c*/ 	.word	0x00000000
        /*07a0*/ 	.short	0x010a
        /*07a2*/ 	.byte	0x05
	.zero		1


	//   ....[107]....
        /*07a4*/ 	.word	0x00002e10
        /*07a8*/ 	.word	0x000000ff
        /*07ac*/ 	.word	0x00000000
        /*07b0*/ 	.short	0x010a
        /*07b2*/ 	.byte	0x05
	.zero		1


	//   ....[108]....
        /*07b4*/ 	.word	0x00002ea0
        /*07b8*/ 	.word	0x000000ff
        /*07bc*/ 	.word	0x00000000
        /*07c0*/ 	.short	0x010a
        /*07c2*/ 	.byte	0x05
	.zero		1


	//   ....[109]....
        /*07c4*/ 	.word	0x00002f30
        /*07c8*/ 	.word	0x000000ff
        /*07cc*/ 	.word	0x00000000
        /*07d0*/ 	.short	0x010a
        /*07d2*/ 	.byte	0x05
	.zero		1


	//   ....[110]....
        /*07d4*/ 	.word	0x00002fc0
        /*07d8*/ 	.word	0x000000ff
        /*07dc*/ 	.word	0x00000000
        /*07e0*/ 	.short	0x010a
        /*07e2*/ 	.byte	0x05
	.zero		1


	//   ....[111]....
        /*07e4*/ 	.word	0x00003050
        /*07e8*/ 	.word	0x000000ff
        /*07ec*/ 	.word	0x00000000
        /*07f0*/ 	.short	0x010a
        /*07f2*/ 	.byte	0x05
	.zero		1


	//   ....[112]....
        /*07f4*/ 	.word	0x000030e0
        /*07f8*/ 	.word	0x000000ff
        /*07fc*/ 	.word	0x00000000
        /*0800*/ 	.short	0x010a
        /*0802*/ 	.byte	0x05
	.zero		1


	//   ....[113]....
        /*0804*/ 	.word	0x00003170
        /*0808*/ 	.word	0x000000ff
        /*080c*/ 	.word	0x00000000
        /*0810*/ 	.short	0x010a
        /*0812*/ 	.byte	0x05
	.zero		1


	//   ....[114]....
        /*0814*/ 	.word	0x00003200
        /*0818*/ 	.word	0x000000ff
        /*081c*/ 	.word	0x00000000
        /*0820*/ 	.short	0x010a
        /*0822*/ 	.byte	0x05
	.zero		1


	//   ....[115]....
        /*0824*/ 	.word	0x00003290
        /*0828*/ 	.word	0x000000ff
        /*082c*/ 	.word	0x00000000
        /*0830*/ 	.short	0x010a
        /*0832*/ 	.byte	0x05
	.zero		1


	//   ....[116]....
        /*0834*/ 	.word	0x00003320
        /*0838*/ 	.word	0x000000ff
        /*083c*/ 	.word	0x00000000
        /*0840*/ 	.short	0x010a
        /*0842*/ 	.byte	0x05
	.zero		1


	//   ....[117]....
        /*0844*/ 	.word	0x000033b0
        /*0848*/ 	.word	0x000000ff
        /*084c*/ 	.word	0x00000000
        /*0850*/ 	.short	0x010a
        /*0852*/ 	.byte	0x05
	.zero		1


	//   ....[118]....
        /*0854*/ 	.word	0x00003440
        /*0858*/ 	.word	0x000000ff
        /*085c*/ 	.word	0x00000000
        /*0860*/ 	.short	0x010a
        /*0862*/ 	.byte	0x05
	.zero		1


	//   ....[119]....
        /*0864*/ 	.word	0x000034d0
        /*0868*/ 	.word	0x000000ff
        /*086c*/ 	.word	0x00000000
        /*0870*/ 	.short	0x010a
        /*0872*/ 	.byte	0x05
	.zero		1


	//   ....[120]....
        /*0874*/ 	.word	0x00003560
        /*0878*/ 	.word	0x000000ff
        /*087c*/ 	.word	0x00000000
        /*0880*/ 	.short	0x010a
        /*0882*/ 	.byte	0x05
	.zero		1


	//   ....[121]....
        /*0884*/ 	.word	0x000035f0
        /*0888*/ 	.word	0x000000ff
        /*088c*/ 	.word	0x00000000
        /*0890*/ 	.short	0x010a
        /*0892*/ 	.byte	0x05
	.zero		1


	//   ....[122]....
        /*0894*/ 	.word	0x00003680
        /*0898*/ 	.word	0x000000ff
        /*089c*/ 	.word	0x00000000
        /*08a0*/ 	.short	0x010a
        /*08a2*/ 	.byte	0x05
	.zero		1


	//   ....[123]....
        /*08a4*/ 	.word	0x00003710
        /*08a8*/ 	.word	0x000000ff
        /*08ac*/ 	.word	0x00000000
        /*08b0*/ 	.short	0x010a
        /*08b2*/ 	.byte	0x05
	.zero		1


	//   ....[124]....
        /*08b4*/ 	.word	0x000037a0
        /*08b8*/ 	.word	0x000000ff
        /*08bc*/ 	.word	0x00000000
        /*08c0*/ 	.short	0x010a
        /*08c2*/ 	.byte	0x05
	.zero		1


	//   ....[125]....
        /*08c4*/ 	.word	0x00003830
        /*08c8*/ 	.word	0x000000ff
        /*08cc*/ 	.word	0x00000000
        /*08d0*/ 	.short	0x010a
        /*08d2*/ 	.byte	0x05
	.zero		1


	//   ....[126]....
        /*08d4*/ 	.word	0x000038c0
        /*08d8*/ 	.word	0x000000ff
        /*08dc*/ 	.word	0x00000000
        /*08e0*/ 	.short	0x010a
        /*08e2*/ 	.byte	0x05
	.zero		1


	//   ....[127]....
        /*08e4*/ 	.word	0x00003950
        /*08e8*/ 	.word	0x000000ff
        /*08ec*/ 	.word	0x00000000
        /*08f0*/ 	.short	0x010a
        /*08f2*/ 	.byte	0x05
	.zero		1


	//   ....[128]....
        /*08f4*/ 	.word	0x000039e0
        /*08f8*/ 	.word	0x000000ff
        /*08fc*/ 	.word	0x00000000
        /*0900*/ 	.short	0x010a
        /*0902*/ 	.byte	0x05
	.zero		1


	//   ....[129]....
        /*0904*/ 	.word	0x00003a70
        /*0908*/ 	.word	0x000000ff
        /*090c*/ 	.word	0x00000000
        /*0910*/ 	.short	0x010a
        /*0912*/ 	.byte	0x05
	.zero		1


	//   ....[130]....
        /*0914*/ 	.word	0x00003b00
        /*0918*/ 	.word	0x000000ff
        /*091c*/ 	.word	0x00000000
        /*0920*/ 	.short	0x010a
        /*0922*/ 	.byte	0x05
	.zero		1


	//   ....[131]....
        /*0924*/ 	.word	0x00003b90
        /*0928*/ 	.word	0x000000ff
        /*092c*/ 	.word	0x00000000
        /*0930*/ 	.short	0x010a
        /*0932*/ 	.byte	0x05
	.zero		1


	//   ....[132]....
        /*0934*/ 	.word	0x00003c20
        /*0938*/ 	.word	0x000000ff
        /*093c*/ 	.word	0x00000000
        /*0940*/ 	.short	0x010a
        /*0942*/ 	.byte	0x05
	.zero		1


	//   ....[133]....
        /*0944*/ 	.word	0x00003cb0
        /*0948*/ 	.word	0x000000ff
        /*094c*/ 	.word	0x00000000
        /*0950*/ 	.short	0x010a
        /*0952*/ 	.byte	0x05
	.zero		1


	//   ....[134]....
        /*0954*/ 	.word	0x00003d50
        /*0958*/ 	.word	0x00000000
        /*095c*/ 	.word	0x00000000
        /*0960*/ 	.short	0x010a
        /*0962*/ 	.byte	0xff
	.zero		1


	//   ....[135]....
        /*0964*/ 	.word	0x00003e90
        /*0968*/ 	.word	0x00000002
        /*096c*/ 	.word	0x000002b0
        /*0970*/ 	.short	0x010a
        /*0972*/ 	.byte	0xff
	.zero		1


	//   ....[136]....
        /*0974*/ 	.word	0x00003ef0
        /*0978*/ 	.word	0x00000004
        /*097c*/ 	.word	0x00000000
        /*0980*/ 	.short	0x0101
        /*0982*/ 	.byte	0xff
	.zero		1


	//   ....[137]....
        /*0984*/ 	.word	0x00003f10
        /*0988*/ 	.word	0x000000ff
        /*098c*/ 	.word	0x00000260
        /*0990*/ 	.short	0x010a
        /*0992*/ 	.byte	0x04
	.zero		1


	//   ....[138]....
        /*0994*/ 	.word	0x00004030
        /*0998*/ 	.word	0x00000002
        /*099c*/ 	.word	0x00000250
        /*09a0*/ 	.short	0x010a
        /*09a2*/ 	.byte	0xff
	.zero		1


	//   ....[139]....
        /*09a4*/ 	.word	0x00004140
        /*09a8*/ 	.word	0x00000002
        /*09ac*/ 	.word	0x00000000
        /*09b0*/ 	.short	0x0101
        /*09b2*/ 	.byte	0xff
	.zero		1


	//   ....[140]....
        /*09b4*/ 	.word	0x000041d0
        /*09b8*/ 	.word	0x000000ff
        /*09bc*/ 	.word	0x00000260
        /*09c0*/ 	.short	0x0106
        /*09c2*/ 	.byte	0x04
	.zero		1


	//   ....[141]....
        /*09c4*/ 	.word	0x000041f0
        /*09c8*/ 	.word	0x000000ff
        /*09cc*/ 	.word	0x00000260
        /*09d0*/ 	.short	0x010a
        /*09d2*/ 	.byte	0x04
	.zero		1


	//   ....[142]....
        /*09d4*/ 	.word	0x00004280
        /*09d8*/ 	.word	0x000000ff
        /*09dc*/ 	.word	0x00000260
        /*09e0*/ 	.short	0x0106
        /*09e2*/ 	.byte	0x07
	.zero		1


	//   ....[143]....
        /*09e4*/ 	.word	0x000042c0
        /*09e8*/ 	.word	0x00000000
        /*09ec*/ 	.word	0x00000260
        /*09f0*/ 	.short	0x010a
        /*09f2*/ 	.byte	0xff
	.zero		1


	//   ....[144]....
        /*09f4*/ 	.word	0x000047c0
        /*09f8*/ 	.word	0x00000000
        /*09fc*/ 	.word	0x00000250
        /*0a00*/ 	.short	0x010a
        /*0a02*/ 	.byte	0xff
	.zero		1


	//   ....[145]....
        /*0a04*/ 	.word	0x000048c0
        /*0a08*/ 	.word	0x00000003
        /*0a0c*/ 	.word	0x00000000
        /*0a10*/ 	.short	0x0101
        /*0a12*/ 	.byte	0xff
	.zero		1


	//   ....[146]....
        /*0a14*/ 	.word	0x000048d0
        /*0a18*/ 	.word	0x000000ff
        /*0a1c*/ 	.word	0x00000000
        /*0a20*/ 	.short	0x010a
        /*0a22*/ 	.byte	0x04
	.zero		1


	//   ....[147]....
        /*0a24*/ 	.word	0x000048f0
        /*0a28*/ 	.word	0x000000ff
        /*0a2c*/ 	.word	0x00000290
        /*0a30*/ 	.short	0x010a
        /*0a32*/ 	.byte	0x13
	.zero		1


	//   ....[148]....
        /*0a34*/ 	.word	0x00004a30
        /*0a38*/ 	.word	0x000000ff
        /*0a3c*/ 	.word	0x00000000
        /*0a40*/ 	.short	0x010a
        /*0a42*/ 	.byte	0x06
	.zero		1


	//   ....[149]....
        /*0a44*/ 	.word	0x00004b30
        /*0a48*/ 	.word	0x000000ff
        /*0a4c*/ 	.word	0x00000000
        /*0a50*/ 	.short	0x010a
        /*0a52*/ 	.byte	0x04
	.zero		1


	//   ....[150]....
        /*0a54*/ 	.word	0x00004d10
        /*0a58*/ 	.word	0x000000ff
        /*0a5c*/ 	.word	0x00000000
        /*0a60*/ 	.short	0x010a
        /*0a62*/ 	.byte	0x04
	.zero		1


	//   ....[151]....
        /*0a64*/ 	.word	0x00004da0
        /*0a68*/ 	.word	0x000000ff
        /*0a6c*/ 	.word	0x00000000
        /*0a70*/ 	.short	0x010a
        /*0a72*/ 	.byte	0x05
	.zero		1


	//   ....[152]....
        /*0a74*/ 	.word	0x00004e30
        /*0a78*/ 	.word	0x000000ff
        /*0a7c*/ 	.word	0x00000000
        /*0a80*/ 	.short	0x010a
        /*0a82*/ 	.byte	0x05
	.zero		1


	//   ....[153]....
        /*0a84*/ 	.word	0x00004ec0
        /*0a88*/ 	.word	0x000000ff
        /*0a8c*/ 	.word	0x00000000
        /*0a90*/ 	.short	0x010a
        /*0a92*/ 	.byte	0x04
	.zero		1


	//   ....[154]....
        /*0a94*/ 	.word	0x00005390
        /*0a98*/ 	.word	0x0000000c
        /*0a9c*/ 	.word	0x00000250
        /*0aa0*/ 	.short	0x010a
        /*0aa2*/ 	.byte	0xff
	.zero		1


	//   ....[155]....
        /*0aa4*/ 	.word	0x00005500
        /*0aa8*/ 	.word	0x00000000
        /*0aac*/ 	.word	0x00000000
        /*0ab0*/ 	.short	0x0101
        /*0ab2*/ 	.byte	0xff
	.zero		1


	//   ....[156]....
        /*0ab4*/ 	.word	0x00005990
        /*0ab8*/ 	.word	0x000000ff
        /*0abc*/ 	.word	0x00000248
        /*0ac0*/ 	.short	0x010a
        /*0ac2*/ 	.byte	0x15
	.zero		1


	//   ....[157]....
        /*0ac4*/ 	.word	0x00005b10
        /*0ac8*/ 	.word	0x000000ff
        /*0acc*/ 	.word	0x00000230
        /*0ad0*/ 	.short	0x010a
        /*0ad2*/ 	.byte	0x15
	.zero		1


	//   ....[158]....
        /*0ad4*/ 	.word	0x00005c80
        /*0ad8*/ 	.word	0x000000ff
        /*0adc*/ 	.word	0x00000220
        /*0ae0*/ 	.short	0x010b
        /*0ae2*/ 	.byte	0x15
	.zero		1


	//   ....[159]....
        /*0ae4*/ 	.word	0x00005c90
        /*0ae8*/ 	.word	0x000000ff
        /*0aec*/ 	.word	0x00000000
        /*0af0*/ 	.short	0x0101
        /*0af2*/ 	.byte	0x22
	.zero		1


	//   ....[160]....
        /*0af4*/ 	.word	0x00005ca0
        /*0af8*/ 	.word	0x000000ff
        /*0afc*/ 	.word	0x00000238
        /*0b00*/ 	.short	0x010a
        /*0b02*/ 	.byte	0x15
	.zero		1


	//   ....[161]....
        /*0b04*/ 	.word	0x00005e80
        /*0b08*/ 	.word	0x000000ff
        /*0b0c*/ 	.word	0x00000228
        /*0b10*/ 	.short	0x010b
        /*0b12*/ 	.byte	0x15
	.zero		1


	//   ....[162]....
        /*0b14*/ 	.word	0x00005e90
        /*0b18*/ 	.word	0x000000ff
        /*0b1c*/ 	.word	0x00000000
        /*0b20*/ 	.short	0x0101
        /*0b22*/ 	.byte	0x21
	.zero		1


	//   ....[163]....
        /*0b24*/ 	.word	0x00005ec0
        /*0b28*/ 	.word	0x000000ff
        /*0b2c*/ 	.word	0x00000230
        /*0b30*/ 	.short	0x010a
        /*0b32*/ 	.byte	0x15
	.zero		1


	//   ....[164]....
        /*0b34*/ 	.word	0x00005f00
        /*0b38*/ 	.word	0x00000000
        /*0b3c*/ 	.word	0x00000238
        /*0b40*/ 	.short	0x010a
        /*0b42*/ 	.byte	0xff
	.zero		1


	//   ....[165]....
        /*0b44*/ 	.word	0x00006230
        /*0b48*/ 	.word	0x00000003
        /*0b4c*/ 	.word	0x00000250
        /*0b50*/ 	.short	0x010a
        /*0b52*/ 	.byte	0xff
	.zero		1


	//   ....[166]....
        /*0b54*/ 	.word	0x000063b0
        /*0b58*/ 	.word	0x00000000
        /*0b5c*/ 	.word	0x00000000
        /*0b60*/ 	.short	0x0101
        /*0b62*/ 	.byte	0xff
	.zero		1


	//   ....[167]....
        /*0b64*/ 	.word	0x00006ef0
        /*0b68*/ 	.word	0x00000002
        /*0b6c*/ 	.word	0x00000220
        /*0b70*/ 	.short	0x010a
        /*0b72*/ 	.byte	0xff
	.zero		1


	//   ....[168]....
        /*0b74*/ 	.word	0x00006f60
        /*0b78*/ 	.word	0x00000064
        /*0b7c*/ 	.word	0x00000270
        /*0b80*/ 	.short	0x010a
        /*0b82*/ 	.byte	0xff
	.zero		1


	//   ....[169]....
        /*0b84*/ 	.word	0x00007050
        /*0b88*/ 	.word	0x00000002
        /*0b8c*/ 	.word	0x00000220
        /*0b90*/ 	.short	0x010a
        /*0b92*/ 	.byte	0xff
	.zero		1


	//   ....[170]....
        /*0b94*/ 	.word	0x00007160
        /*0b98*/ 	.word	0x00000000
        /*0b9c*/ 	.word	0x00000000
        /*0ba0*/ 	.short	0x0101
        /*0ba2*/ 	.byte	0xff
	.zero		1


	//   ....[171]....
        /*0ba4*/ 	.word	0x000071e0
        /*0ba8*/ 	.word	0x00000064
        /*0bac*/ 	.word	0x00000270
        /*0bb0*/ 	.short	0x010a
        /*0bb2*/ 	.byte	0xff
	.zero		1


	//   ....[172]....
        /*0bb4*/ 	.word	0x00007d30
        /*0bb8*/ 	.word	0x0000006d
        /*0bbc*/ 	.word	0x00000220
        /*0bc0*/ 	.short	0x010a
        /*0bc2*/ 	.byte	0xff
	.zero		1


	//   ....[173]....
        /*0bc4*/ 	.word	0x00007e00
        /*0bc8*/ 	.word	0x0000006d
        /*0bcc*/ 	.word	0x00000220
        /*0bd0*/ 	.short	0x010a
        /*0bd2*/ 	.byte	0xff
	.zero		1


	//   ....[174]....
        /*0bd4*/ 	.word	0x00007f10
        /*0bd8*/ 	.word	0x00000000
        /*0bdc*/ 	.word	0x00000000
        /*0be0*/ 	.short	0x0101
        /*0be2*/ 	.byte	0xff
	.zero		1


	//   ....[175]....
        /*0be4*/ 	.word	0x000083a0
        /*0be8*/ 	.word	0x000000ff
        /*0bec*/ 	.word	0x00000000
        /*0bf0*/ 	.short	0x0101
        /*0bf2*/ 	.byte	0x04
	.zero		1


	//   ....[176]....
        /*0bf4*/ 	.word	0x00008bb0
        /*0bf8*/ 	.word	0x00000000
        /*0bfc*/ 	.word	0x000002c0
        /*0c00*/ 	.short	0x010a
        /*0c02*/ 	.byte	0xff
	.zero		1


	//   ....[177]....
        /*0c04*/ 	.word	0x00008c10
        /*0c08*/ 	.word	0x00000000
        /*0c0c*/ 	.word	0x00000110
        /*0c10*/ 	.short	0x010a
        /*0c12*/ 	.byte	0xff
	.zero		1


	//   ....[178]....
        /*0c14*/ 	.word	0x00008c70
        /*0c18*/ 	.word	0x00000000
        /*0c1c*/ 	.word	0x00000110
        /*0c20*/ 	.short	0x010a
        /*0c22*/ 	.byte	0xff
	.zero		1


	//   ....[179]....
        /*0c24*/ 	.word	0x00008cc0
        /*0c28*/ 	.word	0x00000003
        /*0c2c*/ 	.word	0x00000250
        /*0c30*/ 	.short	0x010a
        /*0c32*/ 	.byte	0xff
	.zero		1


	//   ....[180]....
        /*0c34*/ 	.word	0x00008d20
        /*0c38*/ 	.word	0x00000000
        /*0c3c*/ 	.word	0x00000000
        /*0c40*/ 	.short	0x010a
        /*0c42*/ 	.byte	0xff
	.zero		1


	//   ....[181]....
        /*0c44*/ 	.word	0x00008d80
        /*0c48*/ 	.word	0x00000000
        /*0c4c*/ 	.word	0x00000000
        /*0c50*/ 	.short	0x010a
        /*0c52*/ 	.byte	0xff
	.zero		1


	//   ....[182]....
        /*0c54*/ 	.word	0x00008de0
        /*0c58*/ 	.word	0x00000000
        /*0c5c*/ 	.word	0x00000000
        /*0c60*/ 	.short	0x010a
        /*0c62*/ 	.byte	0xff
	.zero		1


	//   ....[183]....
        /*0c64*/ 	.word	0x00008e40
        /*0c68*/ 	.word	0x00000000
        /*0c6c*/ 	.word	0x00000000
        /*0c70*/ 	.short	0x010a
        /*0c72*/ 	.byte	0xff
	.zero		1


	//   ....[184]....
        /*0c74*/ 	.word	0x00008ea0
        /*0c78*/ 	.word	0x00000000
        /*0c7c*/ 	.word	0x00000000
        /*0c80*/ 	.short	0x010a
        /*0c82*/ 	.byte	0xff
	.zero		1


	//   ....[185]....
        /*0c84*/ 	.word	0x00008f00
        /*0c88*/ 	.word	0x00000000
        /*0c8c*/ 	.word	0x00000000
        /*0c90*/ 	.short	0x010a
        /*0c92*/ 	.byte	0xff
	.zero		1


	//   ....[186]....
        /*0c94*/ 	.word	0x00008f60
        /*0c98*/ 	.word	0x00000000
        /*0c9c*/ 	.word	0x00000000
        /*0ca0*/ 	.short	0x010a
        /*0ca2*/ 	.byte	0xff
	.zero		1


	//   ....[187]....
        /*0ca4*/ 	.word	0x00008fc0
        /*0ca8*/ 	.word	0x00000000
        /*0cac*/ 	.word	0x00000000
        /*0cb0*/ 	.short	0x010a
        /*0cb2*/ 	.byte	0xff
	.zero		1


	//   ....[188]....
        /*0cb4*/ 	.word	0x00009020
        /*0cb8*/ 	.word	0x00000000
        /*0cbc*/ 	.word	0x00000000
        /*0cc0*/ 	.short	0x010a
        /*0cc2*/ 	.byte	0xff
	.zero		1


	//   ....[189]....
        /*0cc4*/ 	.word	0x00009080
        /*0cc8*/ 	.word	0x00000000
        /*0ccc*/ 	.word	0x00000000
        /*0cd0*/ 	.short	0x010a
        /*0cd2*/ 	.byte	0xff
	.zero		1


	//   ....[190]....
        /*0cd4*/ 	.word	0x000090e0
        /*0cd8*/ 	.word	0x00000000
        /*0cdc*/ 	.word	0x00000000
        /*0ce0*/ 	.short	0x010a
        /*0ce2*/ 	.byte	0xff
	.zero		1


	//   ....[191]....
        /*0ce4*/ 	.word	0x00009140
        /*0ce8*/ 	.word	0x00000000
        /*0cec*/ 	.word	0x00000000
        /*0cf0*/ 	.short	0x010a
        /*0cf2*/ 	.byte	0xff
	.zero		1


	//   ....[192]....
        /*0cf4*/ 	.word	0x000091a0
        /*0cf8*/ 	.word	0x00000000
        /*0cfc*/ 	.word	0x00000000
        /*0d00*/ 	.short	0x010a
        /*0d02*/ 	.byte	0xff
	.zero		1


	//   ....[193]....
        /*0d04*/ 	.word	0x00009200
        /*0d08*/ 	.word	0x00000000
        /*0d0c*/ 	.word	0x00000000
        /*0d10*/ 	.short	0x010a
        /*0d12*/ 	.byte	0xff
	.zero		1


	//   ....[194]....
        /*0d14*/ 	.word	0x00009260
        /*0d18*/ 	.word	0x00000000
        /*0d1c*/ 	.word	0x00000000
        /*0d20*/ 	.short	0x010a
        /*0d22*/ 	.byte	0xff
	.zero		1


	//   ....[195]....
        /*0d24*/ 	.word	0x000092c0
        /*0d28*/ 	.word	0x00000000
        /*0d2c*/ 	.word	0x00000000
        /*0d30*/ 	.short	0x010a
        /*0d32*/ 	.byte	0xff
	.zero		1


	//   ....[196]....
        /*0d34*/ 	.word	0x00009320
        /*0d38*/ 	.word	0x00000000
        /*0d3c*/ 	.word	0x00000000
        /*0d40*/ 	.short	0x010a
        /*0d42*/ 	.byte	0xff
	.zero		1


	//   ....[197]....
        /*0d44*/ 	.word	0x00009380
        /*0d48*/ 	.word	0x00000000
        /*0d4c*/ 	.word	0x00000000
        /*0d50*/ 	.short	0x010a
        /*0d52*/ 	.byte	0xff
	.zero		1


	//   ....[198]....
        /*0d54*/ 	.word	0x000093e0
        /*0d58*/ 	.word	0x00000000
        /*0d5c*/ 	.word	0x00000000
        /*0d60*/ 	.short	0x010a
        /*0d62*/ 	.byte	0xff
	.zero		1


	//   ....[199]....
        /*0d64*/ 	.word	0x00009440
        /*0d68*/ 	.word	0x00000000
        /*0d6c*/ 	.word	0x00000000
        /*0d70*/ 	.short	0x010a
        /*0d72*/ 	.byte	0xff
	.zero		1


	//   ....[200]....
        /*0d74*/ 	.word	0x000094a0
        /*0d78*/ 	.word	0x00000000
        /*0d7c*/ 	.word	0x00000000
        /*0d80*/ 	.short	0x010a
        /*0d82*/ 	.byte	0xff
	.zero		1


	//   ....[201]....
        /*0d84*/ 	.word	0x00009500
        /*0d88*/ 	.word	0x00000000
        /*0d8c*/ 	.word	0x00000000
        /*0d90*/ 	.short	0x010a
        /*0d92*/ 	.byte	0xff
	.zero		1


	//   ....[202]....
        /*0d94*/ 	.word	0x00009560
        /*0d98*/ 	.word	0x00000000
        /*0d9c*/ 	.word	0x00000000
        /*0da0*/ 	.short	0x010a
        /*0da2*/ 	.byte	0xff
	.zero		1


	//   ....[203]....
        /*0da4*/ 	.word	0x000095c0
        /*0da8*/ 	.word	0x00000000
        /*0dac*/ 	.word	0x00000000
        /*0db0*/ 	.short	0x010a
        /*0db2*/ 	.byte	0xff
	.zero		1


	//   ....[204]....
        /*0db4*/ 	.word	0x00009620
        /*0db8*/ 	.word	0x00000000
        /*0dbc*/ 	.word	0x00000000
        /*0dc0*/ 	.short	0x010a
        /*0dc2*/ 	.byte	0xff
	.zero		1


	//   ....[205]....
        /*0dc4*/ 	.word	0x00009680
        /*0dc8*/ 	.word	0x00000000
        /*0dcc*/ 	.word	0x00000000
        /*0dd0*/ 	.short	0x010a
        /*0dd2*/ 	.byte	0xff
	.zero		1


	//   ....[206]....
        /*0dd4*/ 	.word	0x000096e0
        /*0dd8*/ 	.word	0x00000000
        /*0ddc*/ 	.word	0x00000000
        /*0de0*/ 	.short	0x010a
        /*0de2*/ 	.byte	0xff
	.zero		1


	//   ....[207]....
        /*0de4*/ 	.word	0x00009740
        /*0de8*/ 	.word	0x00000000
        /*0dec*/ 	.word	0x00000000
        /*0df0*/ 	.short	0x010a
        /*0df2*/ 	.byte	0xff
	.zero		1


	//   ....[208]....
        /*0df4*/ 	.word	0x000097a0
        /*0df8*/ 	.word	0x00000000
        /*0dfc*/ 	.word	0x00000000
        /*0e00*/ 	.short	0x010a
        /*0e02*/ 	.byte	0xff
	.zero		1


	//   ....[209]....
        /*0e04*/ 	.word	0x00009800
        /*0e08*/ 	.word	0x00000000
        /*0e0c*/ 	.word	0x00000000
        /*0e10*/ 	.short	0x010a
        /*0e12*/ 	.byte	0xff
	.zero		1


	//   ....[210]....
        /*0e14*/ 	.word	0x00009860
        /*0e18*/ 	.word	0x00000000
        /*0e1c*/ 	.word	0x00000000
        /*0e20*/ 	.short	0x010a
        /*0e22*/ 	.byte	0xff
	.zero		1


	//   ....[211]....
        /*0e24*/ 	.word	0x000098c0
        /*0e28*/ 	.word	0x00000000
        /*0e2c*/ 	.word	0x00000000
        /*0e30*/ 	.short	0x010a
        /*0e32*/ 	.byte	0xff
	.zero		1


	//   ....[212]....
        /*0e34*/ 	.word	0x00009920
        /*0e38*/ 	.word	0x00000000
        /*0e3c*/ 	.word	0x00000000
        /*0e40*/ 	.short	0x010a
        /*0e42*/ 	.byte	0xff
	.zero		1


	//   ....[213]....
        /*0e44*/ 	.word	0x00009970
        /*0e48*/ 	.word	0x00000002
        /*0e4c*/ 	.word	0x000002b0
        /*0e50*/ 	.short	0x010a
        /*0e52*/ 	.byte	0xff
	.zero		1


	//   ....[214]....
        /*0e54*/ 	.word	0x000099d0
        /*0e58*/ 	.word	0x00000002
        /*0e5c*/ 	.word	0x00000260
        /*0e60*/ 	.short	0x010a
        /*0e62*/ 	.byte	0xff
	.zero		1


	//   ....[215]....
        /*0e64*/ 	.word	0x00009a20
        /*0e68*/ 	.word	0x00000002
        /*0e6c*/ 	.word	0x00000250
        /*0e70*/ 	.short	0x010a
        /*0e72*/ 	.byte	0xff
	.zero		1


	//   ....[216]....
        /*0e74*/ 	.word	0x00009a80
        /*0e78*/ 	.word	0x00000000
        /*0e7c*/ 	.word	0x00000260
        /*0e80*/ 	.short	0x010a
        /*0e82*/ 	.byte	0xff
	.zero		1


	//   ....[217]....
        /*0e84*/ 	.word	0x00009ad0
        /*0e88*/ 	.word	0x00000000
        /*0e8c*/ 	.word	0x00000250
        /*0e90*/ 	.short	0x010a
        /*0e92*/ 	.byte	0xff
	.zero		1


	//   ....[218]....
        /*0e94*/ 	.word	0x00009b30
        /*0e98*/ 	.word	0x00000003
        /*0e9c*/ 	.word	0x00000290
        /*0ea0*/ 	.short	0x010a
        /*0ea2*/ 	.byte	0xff
	.zero		1


	//   ....[219]....
        /*0ea4*/ 	.word	0x00009b90
        /*0ea8*/ 	.word	0x00000000
        /*0eac*/ 	.word	0x00000000
        /*0eb0*/ 	.short	0x010a
        /*0eb2*/ 	.byte	0xff
	.zero		1


	//   ....[220]....
        /*0eb4*/ 	.word	0x00009bf0
        /*0eb8*/ 	.word	0x00000000
        /*0ebc*/ 	.word	0x00000000
        /*0ec0*/ 	.short	0x010a
        /*0ec2*/ 	.byte	0xff
	.zero		1


	//   ....[221]....
        /*0ec4*/ 	.word	0x00009c50
        /*0ec8*/ 	.word	0x00000000
        /*0ecc*/ 	.word	0x00000000
        /*0ed0*/ 	.short	0x010a
        /*0ed2*/ 	.byte	0xff
	.zero		1


	//   ....[222]....
        /*0ed4*/ 	.word	0x00009cb0
        /*0ed8*/ 	.word	0x00000000
        /*0edc*/ 	.word	0x00000000
        /*0ee0*/ 	.short	0x010a
        /*0ee2*/ 	.byte	0xff
	.zero		1


	//   ....[223]....
        /*0ee4*/ 	.word	0x00009d10
        /*0ee8*/ 	.word	0x00000000
        /*0eec*/ 	.word	0x00000000
        /*0ef0*/ 	.short	0x010a
        /*0ef2*/ 	.byte	0xff
	.zero		1


	//   ....[224]....
        /*0ef4*/ 	.word	0x00009d60
        /*0ef8*/ 	.word	0x0000000c
        /*0efc*/ 	.word	0x00000250
        /*0f00*/ 	.short	0x010a
        /*0f02*/ 	.byte	0xff
	.zero		1


	//   ....[225]....
        /*0f04*/ 	.word	0x00009dc0
        /*0f08*/ 	.word	0x00000000
        /*0f0c*/ 	.word	0x00000248
        /*0f10*/ 	.short	0x010a
        /*0f12*/ 	.byte	0xff
	.zero		1


	//   ....[226]....
        /*0f14*/ 	.word	0x00009e20
        /*0f18*/ 	.word	0x00000000
        /*0f1c*/ 	.word	0x00000230
        /*0f20*/ 	.short	0x010a
        /*0f22*/ 	.byte	0xff
	.zero		1


	//   ....[227]....
        /*0f24*/ 	.word	0x00009e80
        /*0f28*/ 	.word	0x00000000
        /*0f2c*/ 	.word	0x00000238
        /*0f30*/ 	.short	0x010a
        /*0f32*/ 	.byte	0xff
	.zero		1


	//   ....[228]....
        /*0f34*/ 	.word	0x00009ee0
        /*0f38*/ 	.word	0x00000000
        /*0f3c*/ 	.word	0x00000230
        /*0f40*/ 	.short	0x010a
        /*0f42*/ 	.byte	0xff
	.zero		1


	//   ....[229]....
        /*0f44*/ 	.word	0x00009f30
        /*0f48*/ 	.word	0x00000003
        /*0f4c*/ 	.word	0x00000250
        /*0f50*/ 	.short	0x010a
        /*0f52*/ 	.byte	0xff
	.zero		1


	//   ....[230]....
        /*0f54*/ 	.word	0x00009f80
        /*0f58*/ 	.word	0x00000002
        /*0f5c*/ 	.word	0x00000220
        /*0f60*/ 	.short	0x010a
        /*0f62*/ 	.byte	0xff
	.zero		1


	//   ....[231]....
        /*0f64*/ 	.word	0x00009fd0
        /*0f68*/ 	.word	0x00000064
        /*0f6c*/ 	.word	0x00000270
        /*0f70*/ 	.short	0x010a
        /*0f72*/ 	.byte	0xff
	.zero		1


	//   ....[232]....
        /*0f74*/ 	.word	0x0000a020
        /*0f78*/ 	.word	0x0000006d
        /*0f7c*/ 	.word	0x00000220
        /*0f80*/ 	.short	0x010a
        /*0f82*/ 	.byte	0xff
	.zero		1


	//----- nvinfo : EIATTR_NUM_MBARRIERS
	.align		4
.L_47:
        /*0f84*/ 	.byte	0x03, 0x38
        /*0f86*/ 	.short	0x005a


	//----- nvinfo : EIATTR_EXIT_INSTR_OFFSETS
	.align		4
        /*0f88*/ 	.byte	0x04, 0x1c
        /*0f8a*/ 	.short	(.L_49 - .L_48)


	//   ....[0]....
.L_48:
        /*0f8c*/ 	.word	0x00003d80


	//   ....[1]....
        /*0f90*/ 	.word	0x00004290


	//   ....[2]....
        /*0f94*/ 	.word	0x000042f0


	//   ....[3]....
        /*0f98*/ 	.word	0x00005120


	//   ....[4]....
        /*0f9c*/ 	.word	0x00005f30


	//   ....[5]....
        /*0fa0*/ 	.word	0x00005f70


	//   ....[6]....
        /*0fa4*/ 	.word	0x00008ba0


	//----- nvinfo : EIATTR_MAX_THREADS
	.align		4
.L_49:
        /*0fa8*/ 	.byte	0x04, 0x05
        /*0faa*/ 	.short	(.L_51 - .L_50)
.L_50:
        /*0fac*/ 	.word	0x00000100
        /*0fb0*/ 	.word	0x00000001
        /*0fb4*/ 	.word	0x00000001


	//----- nvinfo : EIATTR_CRS_STACK_SIZE
	.align		4
.L_51:
        /*0fb8*/ 	.byte	0x04, 0x1e
        /*0fba*/ 	.short	(.L_53 - .L_52)
.L_52:
        /*0fbc*/ 	.word	0x00000000


	//----- nvinfo : EIATTR_CBANK_PARAM_SIZE
	.align		4
.L_53:
        /*0fc0*/ 	.byte	0x03, 0x19
        /*0fc2*/ 	.short	0x0800


	//----- nvinfo : EIATTR_PARAM_CBANK
	.align		4
        /*0fc4*/ 	.byte	0x04, 0x0a
        /*0fc6*/ 	.short	(.L_55 - .L_54)
	.align		4
.L_54:
        /*0fc8*/ 	.word	index@(.nv.constant0._ZN7cutlass13device_kernelINS_4gemm6kernel13GemmUniversalIN4cute5tupleIJiiiiEEENS1_10collective13CollectiveMmaINS1_35MainloopSm100TmaUmmaWarpSpecializedILi34ELi2ELi4ENS5_IJNS4_1CILi1EEENSA_ILi2EEESB_EEEEENS5_IJNSA_ILi64EEENSA_ILi128EEENSA_ILi32EEEEEENS_12float_e5m2_tENS5_IJlSB_lEEESJ_SK_NS4_8TiledMMAINS4_8MMA_AtomIJNS4_10MMA_TraitsINS4_19SM100_MMA_F8F6F4_SSEJSJ_SJ_fSF_SG_NS4_17integral_constantINS4_4UMMA5MajorELSR_0EEESS_NSP_INSQ_7ScaleInELST_0EEESU_EEEEEENS4_6LayoutINS5_IJSB_SB_SB_EEENS5_IJNSA_ILi0EEESZ_SZ_EEEEENS5_IJNS4_10UnderscoreES12_S12_EEEEENS4_23SM90_TMA_LOAD_MULTICASTENS4_14ComposedLayoutINS4_7SwizzleILi1ELi4ELi3EEENS4_18smem_ptr_flag_bitsILi8EEENSX_INS5_IJNSA_ILi8EEESH_EEENS5_IJSH_SB_EEEEEEEvNS4_8identityENS4_13SM90_TMA_LOADES1F_vS1G_EENS_8epilogue10collective18CollectiveEpilogueINS1J_23Sm100TmaWarpSpecializedILi2ELi2ELi32ELb0ELb0EEEJSI_NS5_IJNSX_ISF_SB_EES1O_EEESJ_SK_SJ_SK_NS1J_6fusion15FusionCallbacksIS1N_NS1Q_17LinearCombinationISJ_fSJ_fLNS_15FloatRoundStyleE2EEESI_S1P_JEEENS4_5SM1004TMEM4LOAD26SM100_TMEM_LOAD_16dp32b32xES1H_NS16_INS17_ILi2ELi4ELi3EEES1A_NSX_INS5_IJS1B_SF_EEENS5_IJSF_SB_EEEEEEENS4_39AutoVectorizingCopyWithAssumedAlignmentILi128EEENS4_14SM90_TMA_STOREES24_S26_S26_EEEvvEEEEvNT_6ParamsE)
        /*0fcc*/ 	.short	0x0380
        /*0fce*/ 	.short	0x0800


	//----- nvinfo : EIATTR_SW_WAR
	.align		4
.L_55:
        /*0fd0*/ 	.byte	0x04, 0x36
        /*0fd2*/ 	.short	(.L_57 - .L_56)
.L_56:
        /*0fd4*/ 	.word	0x00000008
.L_57:


//--------------------- .nv.callgraph             --------------------------
	.section	.nv.callgraph,"",@"SHT_CUDA_CALLGRAPH"
	.align	4
	.sectionentsize	8
	.align		4
        /*0000*/ 	.word	0x00000000
	.align		4
        /*0004*/ 	.word	0xffffffff
	.align		4
        /*0008*/ 	.word	index@(_ZN7cutlass13device_kernelINS_4gemm6kernel13GemmUniversalIN4cute5tupleIJiiiiEEENS1_10collective13CollectiveMmaINS1_35MainloopSm100TmaUmmaWarpSpecializedILi34ELi2ELi4ENS5_IJNS4_1CILi1EEENSA_ILi2EEESB_EEEEENS5_IJNSA_ILi64EEENSA_ILi128EEENSA_ILi32EEEEEENS_12float_e5m2_tENS5_IJlSB_lEEESJ_SK_NS4_8TiledMMAINS4_8MMA_AtomIJNS4_10MMA_TraitsINS4_19SM100_MMA_F8F6F4_SSEJSJ_SJ_fSF_SG_NS4_17integral_constantINS4_4UMMA5MajorELSR_0EEESS_NSP_INSQ_7ScaleInELST_0EEESU_EEEEEENS4_6LayoutINS5_IJSB_SB_SB_EEENS5_IJNSA_ILi0EEESZ_SZ_EEEEENS5_IJNS4_10UnderscoreES12_S12_EEEEENS4_23SM90_TMA_LOAD_MULTICASTENS4_14ComposedLayoutINS4_7SwizzleILi1ELi4ELi3EEENS4_18smem_ptr_flag_bitsILi8EEENSX_INS5_IJNSA_ILi8EEESH_EEENS5_IJSH_SB_EEEEEEEvNS4_8identityENS4_13SM90_TMA_LOADES1F_vS1G_EENS_8epilogue10collective18CollectiveEpilogueINS1J_23Sm100TmaWarpSpecializedILi2ELi2ELi32ELb0ELb0EEEJSI_NS5_IJNSX_ISF_SB_EES1O_EEESJ_SK_SJ_SK_NS1J_6fusion15FusionCallbacksIS1N_NS1Q_17LinearCombinationISJ_fSJ_fLNS_15FloatRoundStyleE2EEESI_S1P_JEEENS4_5SM1004TMEM4LOAD26SM100_TMEM_LOAD_16dp32b32xES1H_NS16_INS17_ILi2ELi4ELi3EEES1A_NSX_INS5_IJS1B_SF_EEENS5_IJSF_SB_EEEEEEENS4_39AutoVectorizingCopyWithAssumedAlignmentILi128EEENS4_14SM90_TMA_STOREES24_S26_S26_EEEvvEEEEvNT_6ParamsE)
	.align		4
        /*000c*/ 	.word	index@(__assertfail)
	.align		4
        /*0010*/ 	.word	0x00000000
	.align		4
        /*0014*/ 	.word	0xfffffffe
	.align		4
        /*0018*/ 	.word	0x00000000
	.align		4
        /*001c*/ 	.word	0xfffffffd
	.align		4
        /*0020*/ 	.word	0x00000000
	.align		4
        /*0024*/ 	.word	0xfffffffc


//--------------------- .nv.constant4             --------------------------
	.section	.nv.constant4,"a",@progbits
	.align	8
	.align		8
.nv.constant4:
        /*0000*/ 	.dword	__assertfail
	.align		8
        /*0008*/ 	.dword	__unnamed_1
	.align		8
        /*0010*/ 	.dword	__unnamed_2
	.align		8
        /*0018*/ 	.dword	_ZN39_INTERNAL_ac5a951c_4_k_cu_e064441b_85064cuda3std3__45__cpo5beginE
	.align		8
        /*0020*/ 	.dword	_ZN39_INTERNAL_ac5a951c_4_k_cu_e064441b_85064cuda3std3__45__cpo3endE
	.align		8
        /*0028*/ 	.dword	_ZN39_INTERNAL_ac5a951c_4_k_cu_e064441b_85064cuda3std3__45__cpo6cbeginE
	.align		8
        /*0030*/ 	.dword	_ZN39_INTERNAL_ac5a951c_4_k_cu_e064441b_85064cuda3std3__45__cpo4cendE
	.align		8
        /*0038*/ 	.dword	_ZN39_INTERNAL_ac5a951c_4_k_cu_e064441b_85064cuda3std3__441_GLOBAL__N__ac5a951c_4_k_cu_e064441b_85066ignoreE
	.align		8
        /*0040*/ 	.dword	_ZN39_INTERNAL_ac5a951c_4_k_cu_e064441b_85064cuda3std3__419piecewise_constructE
	.align		8
        /*0048*/ 	.dword	_ZN39_INTERNAL_ac5a951c_4_k_cu_e064441b_85064cuda3std3__48in_placeE
	.align		8
        /*0050*/ 	.dword	_ZN39_INTERNAL_ac5a951c_4_k_cu_e064441b_85064cuda3std6ranges3__45__cpo4swapE
	.align		8
        /*0058*/ 	.dword	_ZN39_INTERNAL_ac5a951c_4_k_cu_e064441b_85064cuda3std6ranges3__45__cpo9iter_moveE
	.align		8
        /*0060*/ 	.dword	_ZN39_INTERNAL_ac5a951c_4_k_cu_e064441b_85064cute7productE
	.align		8
        /*0068*/ 	.dword	_ZN39_INTERNAL_ac5a951c_4_k_cu_e064441b_85064cute1_E
	.align		8
        /*0070*/ 	.dword	$str$25
	.align		8
        /*0078*/ 	.dword	$str$26
	.align		8
        /*0080*/ 	.dword	$str$27
	.align		8
        /*0088*/ 	.dword	$str$28


//--------------------- .text._ZN7cutlass13device_kernelINS_4gemm6kernel13GemmUniversalIN4cute5tupleIJiiiiEEENS1_10collective13CollectiveMmaINS1_35MainloopSm100TmaUmmaWarpSpecializedILi34ELi2ELi4ENS5_IJNS4_1CILi1EEENSA_ILi2EEESB_EEEEENS5_IJNSA_ILi64EEENSA_ILi128EEENSA_ILi32EEEEEENS_12float_e5m2_tENS5_IJlSB_lEEESJ_SK_NS4_8TiledMMAINS4_8MMA_AtomIJNS4_10MMA_TraitsINS4_19SM100_MMA_F8F6F4_SSEJSJ_SJ_fSF_SG_NS4_17integral_constantINS4_4UMMA5MajorELSR_0EEESS_NSP_INSQ_7ScaleInELST_0EEESU_EEEEEENS4_6LayoutINS5_IJSB_SB_SB_EEENS5_IJNSA_ILi0EEESZ_SZ_EEEEENS5_IJNS4_10UnderscoreES12_S12_EEEEENS4_23SM90_TMA_LOAD_MULTICASTENS4_14ComposedLayoutINS4_7SwizzleILi1ELi4ELi3EEENS4_18smem_ptr_flag_bitsILi8EEENSX_INS5_IJNSA_ILi8EEESH_EEENS5_IJSH_SB_EEEEEEEvNS4_8identityENS4_13SM90_TMA_LOADES1F_vS1G_EENS_8epilogue10collective18CollectiveEpilogueINS1J_23Sm100TmaWarpSpecializedILi2ELi2ELi32ELb0ELb0EEEJSI_NS5_IJNSX_ISF_SB_EES1O_EEESJ_SK_SJ_SK_NS1J_6fusion15FusionCallbacksIS1N_NS1Q_17LinearCombinationISJ_fSJ_fLNS_15FloatRoundStyleE2EEESI_S1P_JEEENS4_5SM1004TMEM4LOAD26SM100_TMEM_LOAD_16dp32b32xES1H_NS16_INS17_ILi2ELi4ELi3EEES1A_NSX_INS5_IJS1B_SF_EEENS5_IJSF_SB_EEEEEEENS4_39AutoVectorizingCopyWithAssumedAlignmentILi128EEENS4_14SM90_TMA_STOREES24_S26_S26_EEEvvEEEEvNT_6ParamsE --------------------------
	.section	.text._ZN7cutlass13device_kernelINS_4gemm6kernel13GemmUniversalIN4cute5tupleIJiiiiEEENS1_10collective13CollectiveMmaINS1_35MainloopSm100TmaUmmaWarpSpecializedILi34ELi2ELi4ENS5_IJNS4_1CILi1EEENSA_ILi2EEESB_EEEEENS5_IJNSA_ILi64EEENSA_ILi128EEENSA_ILi32EEEEEENS_12float_e5m2_tENS5_IJlSB_lEEESJ_SK_NS4_8TiledMMAINS4_8MMA_AtomIJNS4_10MMA_TraitsINS4_19SM100_MMA_F8F6F4_SSEJSJ_SJ_fSF_SG_NS4_17integral_constantINS4_4UMMA5MajorELSR_0EEESS_NSP_INSQ_7ScaleInELST_0EEESU_EEEEEENS4_6LayoutINS5_IJSB_SB_SB_EEENS5_IJNSA_ILi0EEESZ_SZ_EEEEENS5_IJNS4_10UnderscoreES12_S12_EEEEENS4_23SM90_TMA_LOAD_MULTICASTENS4_14ComposedLayoutINS4_7SwizzleILi1ELi4ELi3EEENS4_18smem_ptr_flag_bitsILi8EEENSX_INS5_IJNSA_ILi8EEESH_EEENS5_IJSH_SB_EEEEEEEvNS4_8identityENS4_13SM90_TMA_LOADES1F_vS1G_EENS_8epilogue10collective18CollectiveEpilogueINS1J_23Sm100TmaWarpSpecializedILi2ELi2ELi32ELb0ELb0EEEJSI_NS5_IJNSX_ISF_SB_EES1O_EEESJ_SK_SJ_SK_NS1J_6fusion15FusionCallbacksIS1N_NS1Q_17LinearCombinationISJ_fSJ_fLNS_15FloatRoundStyleE2EEESI_S1P_JEEENS4_5SM1004TMEM4LOAD26SM100_TMEM_LOAD_16dp32b32xES1H_NS16_INS17_ILi2ELi4ELi3EEES1A_NSX_INS5_IJS1B_SF_EEENS5_IJSF_SB_EEEEEEENS4_39AutoVectorizingCopyWithAssumedAlignmentILi128EEENS4_14SM90_TMA_STOREES24_S26_S26_EEEvvEEEEvNT_6ParamsE,"ax",@progbits
	.align	128
.text._ZN7cutlass13device_kernelINS_4gemm6kernel13GemmUniversalIN4cute5tupleIJiiiiEEENS1_10collective13CollectiveMmaINS1_35MainloopSm100TmaUmmaWarpSpecializedILi34ELi2ELi4ENS5_IJNS4_1CILi1EEENSA_ILi2EEESB_EEEEENS5_IJNSA_ILi64EEENSA_ILi128EEENSA_ILi32EEEEEENS_12float_e5m2_tENS5_IJlSB_lEEESJ_SK_NS4_8TiledMMAINS4_8MMA_AtomIJNS4_10MMA_TraitsINS4_19SM100_MMA_F8F6F4_SSEJSJ_SJ_fSF_SG_NS4_17integral_constantINS4_4UMMA5MajorELSR_0EEESS_NSP_INSQ_7ScaleInELST_0EEESU_EEEEEENS4_6LayoutINS5_IJSB_SB_SB_EEENS5_IJNSA_ILi0EEESZ_SZ_EEEEENS5_IJNS4_10UnderscoreES12_S12_EEEEENS4_23SM90_TMA_LOAD_MULTICASTENS4_14ComposedLayoutINS4_7SwizzleILi1ELi4ELi3EEENS4_18smem_ptr_flag_bitsILi8EEENSX_INS5_IJNSA_ILi8EEESH_EEENS5_IJSH_SB_EEEEEEEvNS4_8identityENS4_13SM90_TMA_LOADES1F_vS1G_EENS_8epilogue10collective18CollectiveEpilogueINS1J_23Sm100TmaWarpSpecializedILi2ELi2ELi32ELb0ELb0EEEJSI_NS5_IJNSX_ISF_SB_EES1O_EEESJ_SK_SJ_SK_NS1J_6fusion15FusionCallbacksIS1N_NS1Q_17LinearCombinationISJ_fSJ_fLNS_15FloatRoundStyleE2EEESI_S1P_JEEENS4_5SM1004TMEM4LOAD26SM100_TMEM_LOAD_16dp32b32xES1H_NS16_INS17_ILi2ELi4ELi3EEES1A_NSX_INS5_IJS1B_SF_EEENS5_IJSF_SB_EEEEEEENS4_39AutoVectorizingCopyWithAssumedAlignmentILi128EEENS4_14SM90_TMA_STOREES24_S26_S26_EEEvvEEEEvNT_6ParamsE:
        .type           _ZN7cutlass13device_kernelINS_4gemm6kernel13GemmUniversalIN4cute5tupleIJiiiiEEENS1_10collective13CollectiveMmaINS1_35MainloopSm100TmaUmmaWarpSpecializedILi34ELi2ELi4ENS5_IJNS4_1CILi1EEENSA_ILi2EEESB_EEEEENS5_IJNSA_ILi64EEENSA_ILi128EEENSA_ILi32EEEEEENS_12float_e5m2_tENS5_IJlSB_lEEESJ_SK_NS4_8TiledMMAINS4_8MMA_AtomIJNS4_10MMA_TraitsINS4_19SM100_MMA_F8F6F4_SSEJSJ_SJ_fSF_SG_NS4_17integral_constantINS4_4UMMA5MajorELSR_0EEESS_NSP_INSQ_7ScaleInELST_0EEESU_EEEEEENS4_6LayoutINS5_IJSB_SB_SB_EEENS5_IJNSA_ILi0EEESZ_SZ_EEEEENS5_IJNS4_10UnderscoreES12_S12_EEEEENS4_23SM90_TMA_LOAD_MULTICASTENS4_14ComposedLayoutINS4_7SwizzleILi1ELi4ELi3EEENS4_18smem_ptr_flag_bitsILi8EEENSX_INS5_IJNSA_ILi8EEESH_EEENS5_IJSH_SB_EEEEEEEvNS4_8identityENS4_13SM90_TMA_LOADES1F_vS1G_EENS_8epilogue10collective18CollectiveEpilogueINS1J_23Sm100TmaWarpSpecializedILi2ELi2ELi32ELb0ELb0EEEJSI_NS5_IJNSX_ISF_SB_EES1O_EEESJ_SK_SJ_SK_NS1J_6fusion15FusionCallbacksIS1N_NS1Q_17LinearCombinationISJ_fSJ_fLNS_15FloatRoundStyleE2EEESI_S1P_JEEENS4_5SM1004TMEM4LOAD26SM100_TMEM_LOAD_16dp32b32xES1H_NS16_INS17_ILi2ELi4ELi3EEES1A_NSX_INS5_IJS1B_SF_EEENS5_IJSF_SB_EEEEEEENS4_39AutoVectorizingCopyWithAssumedAlignmentILi128EEENS4_14SM90_TMA_STOREES24_S26_S26_EEEvvEEEEvNT_6ParamsE,@function
        .size           _ZN7cutlass13device_kernelINS_4gemm6kernel13GemmUniversalIN4cute5tupleIJiiiiEEENS1_10collective13CollectiveMmaINS1_35MainloopSm100TmaUmmaWarpSpecializedILi34ELi2ELi4ENS5_IJNS4_1CILi1EEENSA_ILi2EEESB_EEEEENS5_IJNSA_ILi64EEENSA_ILi128EEENSA_ILi32EEEEEENS_12float_e5m2_tENS5_IJlSB_lEEESJ_SK_NS4_8TiledMMAINS4_8MMA_AtomIJNS4_10MMA_TraitsINS4_19SM100_MMA_F8F6F4_SSEJSJ_SJ_fSF_SG_NS4_17integral_constantINS4_4UMMA5MajorELSR_0EEESS_NSP_INSQ_7ScaleInELST_0EEESU_EEEEEENS4_6LayoutINS5_IJSB_SB_SB_EEENS5_IJNSA_ILi0EEESZ_SZ_EEEEENS5_IJNS4_10UnderscoreES12_S12_EEEEENS4_23SM90_TMA_LOAD_MULTICASTENS4_14ComposedLayoutINS4_7SwizzleILi1ELi4ELi3EEENS4_18smem_ptr_flag_bitsILi8EEENSX_INS5_IJNSA_ILi8EEESH_EEENS5_IJSH_SB_EEEEEEEvNS4_8identityENS4_13SM90_TMA_LOADES1F_vS1G_EENS_8epilogue10collective18CollectiveEpilogueINS1J_23Sm100TmaWarpSpecializedILi2ELi2ELi32ELb0ELb0EEEJSI_NS5_IJNSX_ISF_SB_EES1O_EEESJ_SK_SJ_SK_NS1J_6fusion15FusionCallbacksIS1N_NS1Q_17LinearCombinationISJ_fSJ_fLNS_15FloatRoundStyleE2EEESI_S1P_JEEENS4_5SM1004TMEM4LOAD26SM100_TMEM_LOAD_16dp32b32xES1H_NS16_INS17_ILi2ELi4ELi3EEES1A_NSX_INS5_IJS1B_SF_EEENS5_IJSF_SB_EEEEEEENS4_39AutoVectorizingCopyWithAssumedAlignmentILi128EEENS4_14SM90_TMA_STOREES24_S26_S26_EEEvvEEEEvNT_6ParamsE,(.L_x_240 - _ZN7cutlass13device_kernelINS_4gemm6kernel13GemmUniversalIN4cute5tupleIJiiiiEEENS1_10collective13CollectiveMmaINS1_35MainloopSm100TmaUmmaWarpSpecializedILi34ELi2ELi4ENS5_IJNS4_1CILi1EEENSA_ILi2EEESB_EEEEENS5_IJNSA_ILi64EEENSA_ILi128EEENSA_ILi32EEEEEENS_12float_e5m2_tENS5_IJlSB_lEEESJ_SK_NS4_8TiledMMAINS4_8MMA_AtomIJNS4_10MMA_TraitsINS4_19SM100_MMA_F8F6F4_SSEJSJ_SJ_fSF_SG_NS4_17integral_constantINS4_4UMMA5MajorELSR_0EEESS_NSP_INSQ_7ScaleInELST_0EEESU_EEEEEENS4_6LayoutINS5_IJSB_SB_SB_EEENS5_IJNSA_ILi0EEESZ_SZ_EEEEENS5_IJNS4_10UnderscoreES12_S12_EEEEENS4_23SM90_TMA_LOAD_MULTICASTENS4_14ComposedLayoutINS4_7SwizzleILi1ELi4ELi3EEENS4_18smem_ptr_flag_bitsILi8EEENSX_INS5_IJNSA_ILi8EEESH_EEENS5_IJSH_SB_EEEEEEEvNS4_8identityENS4_13SM90_TMA_LOADES1F_vS1G_EENS_8epilogue10collective18CollectiveEpilogueINS1J_23Sm100TmaWarpSpecializedILi2ELi2ELi32ELb0ELb0EEEJSI_NS5_IJNSX_ISF_SB_EES1O_EEESJ_SK_SJ_SK_NS1J_6fusion15FusionCallbacksIS1N_NS1Q_17LinearCombinationISJ_fSJ_fLNS_15FloatRoundStyleE2EEESI_S1P_JEEENS4_5SM1004TMEM4LOAD26SM100_TMEM_LOAD_16dp32b32xES1H_NS16_INS17_ILi2ELi4ELi3EEES1A_NSX_INS5_IJS1B_SF_EEENS5_IJSF_SB_EEEEEEENS4_39AutoVectorizingCopyWithAssumedAlignmentILi128EEENS4_14SM90_TMA_STOREES24_S26_S26_EEEvvEEEEvNT_6ParamsE)
        .other          _ZN7cutlass13device_kernelINS_4gemm6kernel13GemmUniversalIN4cute5tupleIJiiiiEEENS1_10collective13CollectiveMmaINS1_35MainloopSm100TmaUmmaWarpSpecializedILi34ELi2ELi4ENS5_IJNS4_1CILi1EEENSA_ILi2EEESB_EEEEENS5_IJNSA_ILi64EEENSA_ILi128EEENSA_ILi32EEEEEENS_12float_e5m2_tENS5_IJlSB_lEEESJ_SK_NS4_8TiledMMAINS4_8MMA_AtomIJNS4_10MMA_TraitsINS4_19SM100_MMA_F8F6F4_SSEJSJ_SJ_fSF_SG_NS4_17integral_constantINS4_4UMMA5MajorELSR_0EEESS_NSP_INSQ_7ScaleInELST_0EEESU_EEEEEENS4_6LayoutINS5_IJSB_SB_SB_EEENS5_IJNSA_ILi0EEESZ_SZ_EEEEENS5_IJNS4_10UnderscoreES12_S12_EEEEENS4_23SM90_TMA_LOAD_MULTICASTENS4_14ComposedLayoutINS4_7SwizzleILi1ELi4ELi3EEENS4_18smem_ptr_flag_bitsILi8EEENSX_INS5_IJNSA_ILi8EEESH_EEENS5_IJSH_SB_EEEEEEEvNS4_8identityENS4_13SM90_TMA_LOADES1F_vS1G_EENS_8epilogue10collective18CollectiveEpilogueINS1J_23Sm100TmaWarpSpecializedILi2ELi2ELi32ELb0ELb0EEEJSI_NS5_IJNSX_ISF_SB_EES1O_EEESJ_SK_SJ_SK_NS1J_6fusion15FusionCallbacksIS1N_NS1Q_17LinearCombinationISJ_fSJ_fLNS_15FloatRoundStyleE2EEESI_S1P_JEEENS4_5SM1004TMEM4LOAD26SM100_TMEM_LOAD_16dp32b32xES1H_NS16_INS17_ILi2ELi4ELi3EEES1A_NSX_INS5_IJS1B_SF_EEENS5_IJSF_SB_EEEEEEENS4_39AutoVectorizingCopyWithAssumedAlignmentILi128EEENS4_14SM90_TMA_STOREES24_S26_S26_EEEvvEEEEvNT_6ParamsE,@"STO_CUDA_ENTRY STV_DEFAULT"
_ZN7cutlass13device_kernelINS_4gemm6kernel13GemmUniversalIN4cute5tupleIJiiiiEEENS1_10collective13CollectiveMmaINS1_35MainloopSm100TmaUmmaWarpSpecializedILi34ELi2ELi4ENS5_IJNS4_1CILi1EEENSA_ILi2EEESB_EEEEENS5_IJNSA_ILi64EEENSA_ILi128EEENSA_ILi32EEEEEENS_12float_e5m2_tENS5_IJlSB_lEEESJ_SK_NS4_8TiledMMAINS4_8MMA_AtomIJNS4_10MMA_TraitsINS4_19SM100_MMA_F8F6F4_SSEJSJ_SJ_fSF_SG_NS4_17integral_constantINS4_4UMMA5MajorELSR_0EEESS_NSP_INSQ_7ScaleInELST_0EEESU_EEEEEENS4_6LayoutINS5_IJSB_SB_SB_EEENS5_IJNSA_ILi0EEESZ_SZ_EEEEENS5_IJNS4_10UnderscoreES12_S12_EEEEENS4_23SM90_TMA_LOAD_MULTICASTENS4_14ComposedLayoutINS4_7SwizzleILi1ELi4ELi3EEENS4_18smem_ptr_flag_bitsILi8EEENSX_INS5_IJNSA_ILi8EEESH_EEENS5_IJSH_SB_EEEEEEEvNS4_8identityENS4_13SM90_TMA_LOADES1F_vS1G_EENS_8epilogue10collective18CollectiveEpilogueINS1J_23Sm100TmaWarpSpecializedILi2ELi2ELi32ELb0ELb0EEEJSI_NS5_IJNSX_ISF_SB_EES1O_EEESJ_SK_SJ_SK_NS1J_6fusion15FusionCallbacksIS1N_NS1Q_17LinearCombinationISJ_fSJ_fLNS_15FloatRoundStyleE2EEESI_S1P_JEEENS4_5SM1004TMEM4LOAD26SM100_TMEM_LOAD_16dp32b32xES1H_NS16_INS17_ILi2ELi4ELi3EEES1A_NSX_INS5_IJS1B_SF_EEENS5_IJSF_SB_EEEEEEENS4_39AutoVectorizingCopyWithAssumedAlignmentILi128EEENS4_14SM90_TMA_STOREES24_S26_S26_EEEvvEEEEvNT_6ParamsE:
[----:B------:R-:W1:Y:S01]  /*0000*/  LDC R1, c[0x0][0x37c] ;  /* 0x0000df00ff017b82 */ /* 0x000e620000000800 */
[----:B------:R-:W2:Y:S01]  /*0010*/  S2R R93, SR_TID.X ;  /* 0x00000000005d7919 */ /* 0x000ea20000002100 */
[----:B------:R-:W3:Y:S01]  /*0020*/  LDCU.64 UR8, c[0x0][0x890] ;  /* 0x00011200ff0877ac */ /* 0x000ee20008000a00 */
[----:B------:R-:W-:Y:S02]  /*0030*/  PRMT R84, RZ, 0x7610, R84 ;  /* 0x00007610ff547816 */ /* 0x000fe40000000054 */
[----:B------:R-:W-:Y:S01]  /*0040*/  ELECT P3, URZ, PT ;  /* 0x0000000000ff782f */ /* 0x000fe20003860000 */
[----:B---3--:R-:W-:-:S04]  /*0050*/  UISETP.NE.U32.AND UP0, UPT, UR8, URZ, UPT ;  /* 0x000000ff0800728c */ /* 0x008fc8000bf05070 */
[----:B------:R-:W-:Y:S01]  /*0060*/  UISETP.NE.AND.EX UP0, UPT, UR9, URZ, UPT, UP0 ;  /* 0x000000ff0900728c */ /* 0x000fe2000bf05300 */
[----:B--2---:R-:W-:-:S05]  /*0070*/  SHF.R.U32.HI R85, RZ, 0x5, R93 ;  /* 0x00000005ff557819 */ /* 0x004fca000001165d */
[----:B------:R-:W2:Y:S02]  /*0080*/  SHFL.IDX PT, R0, R85, RZ, 0x1f ;  /* 0x00001fff55007589 */ /* 0x000ea400000e0000 */
[----:B--2---:R-:W-:Y:S01]  /*0090*/  R2UR UR17, R0 ;  /* 0x00000000001172ca */ /* 0x004fe200000e0000 */
[----:B-1----:R-:W-:-:S14]  /*00a0*/  BRA.U UP0, `(.L_x_0) ;  /* 0x0000000100307547 */ /* 0x002fdc000b800000 */
[----:B------:R-:W1:Y:S02]  /*00b0*/  LDCU.64 UR4, c[0x0][0x888] ;  /* 0x00011100ff0477ac */ /* 0x000e640008000a00 */
[----:B-1----:R-:W-:-:S04]  /*00c0*/  UISETP.NE.U32.AND UP0, UPT, UR4, URZ, UPT ;  /* 0x000000ff0400728c */ /* 0x002fc8000bf05070 */
[----:B------:R-:W-:-:S09]  /*00d0*/  UISETP.NE.AND.EX UP0, UPT, UR5, URZ, UPT, UP0 ;  /* 0x000000ff0500728c */ /* 0x000fd2000bf05300 */
[----:B------:R-:W-:Y:S05]  /*00e0*/  BRA.U !UP0, `(.L_x_1) ;  /* 0x0000000108147547 */ /* 0x000fea000b800000 */
[----:B------:R-:W1:Y:S01]  /*00f0*/  LDC.64 R2, c[0x0][0x888] ;  /* 0x00022200ff027b82 */ /* 0x000e620000000a00 */
[----:B------:R-:W1:Y:S02]  /*0100*/  LDCU.64 UR4, c[0x0][0x358] ;  /* 0x00006b00ff0477ac */ /* 0x000e640008000a00 */
[----:B-1----:R1:W5:Y:S01]  /*0110*/  LDG.E R41, desc[UR4][R2.64] ;  /* 0x0000000402297981 */ /* 0x002362000c1e1900 */
[----:B------:R-:W-:Y:S01]  /*0120*/  HFMA2 R84, -RZ, RZ, 0, 5.9604644775390625e-08 ;  /* 0x00000001ff547431 */ /* 0x000fe200000001ff */
[----:B------:R-:W-:Y:S05]  /*0130*/  BRA `(.L_x_0) ;  /* 0x00000000000c7947 */ /* 0x000fea0003800000 */
.L_x_1:
[----:B------:R-:W1:Y:S01]  /*0140*/  LDCU UR4, c[0x0][0x880] ;  /* 0x00011000ff0477ac */ /* 0x000e620008000800 */
[----:B------:R-:W-:Y:S01]  /*0150*/  HFMA2 R84, -RZ, RZ, 0, 5.9604644775390625e-08 ;  /* 0x00000001ff547431 */ /* 0x000fe200000001ff */
[----:B-1----:R-:W-:-:S07]  /*0160*/  MOV R41, UR4 ;  /* 0x0000000400297c02 */ /* 0x002fce0008000f00 */
.L_x_0:
[----:B------:R-:W2:Y:S02]  /*0170*/  LDCU.64 UR4, c[0x0][0x8b0] ;  /* 0x00011600ff0477ac */ /* 0x000ea40008000a00 */
[----:B--2---:R-:W-:-:S04]  /*0180*/  UISETP.NE.U32.AND UP0, UPT, UR4, URZ, UPT ;  /* 0x000000ff0400728c */ /* 0x004fc8000bf05070 */
[----:B------:R-:W-:-:S09]  /*0190*/  UISETP.NE.AND.EX UP0, UPT, UR5, URZ, UPT, UP0 ;  /* 0x000000ff0500728c */ /* 0x000fd2000bf05300 */
[----:B------:R-:W-:Y:S05]  /*01a0*/  BRA.U UP0, `(.L_x_2) ;  /* 0x0000000100287547 */ /* 0x000fea000b800000 */
[----:B------:R-:W2:Y:S02]  /*01b0*/  LDCU.64 UR4, c[0x0][0x8a8] ;  /* 0x00011500ff0477ac */ /* 0x000ea40008000a00 */
[----:B--2---:R-:W-:-:S04]  /*01c0*/  UISETP.NE.U32.AND UP0, UPT, UR4, URZ, UPT ;  /* 0x000000ff0400728c */ /* 0x004fc8000bf05070 */
[----:B------:R-:W-:-:S09]  /*01d0*/  UISETP.NE.AND.EX UP0, UPT, UR5, URZ, UPT, UP0 ;  /* 0x000000ff0500728c */ /* 0x000fd2000bf05300 */
[----:B------:R-:W-:Y:S05]  /*01e0*/  BRA.U !UP0, `(.L_x_3) ;  /* 0x0000000108107547 */ /* 0x000fea000b800000 */
[----:B------:R-:W2:Y:S01]  /*01f0*/  LDC.64 R38, c[0x0][0x8a8] ;  /* 0x00022a00ff267b82 */ /* 0x000ea20000000a00 */
[----:B------:R-:W2:Y:S02]  /*0200*/  LDCU.64 UR4, c[0x0][0x358] ;  /* 0x00006b00ff0477ac */ /* 0x000ea40008000a00 */
[----:B--2---:R2:W5:Y:S01]  /*0210*/  LDG.E R38, desc[UR4][R38.64] ;  /* 0x0000000426267981 */ /* 0x004562000c1e1900 */
[----:B------:R-:W-:Y:S05]  /*0220*/  BRA `(.L_x_2) ;  /* 0x0000000000087947 */ /* 0x000fea0003800000 */
.L_x_3:
[----:B------:R-:W2:Y:S02]  /*0230*/  LDCU UR4, c[0x0][0x8a0] ;  /* 0x00011400ff0477ac */ /* 0x000ea40008000800 */
[----:B--2---:R-:W-:Y:S02]  /*0240*/  MOV R38, UR4 ;  /* 0x0000000400267c02 */ /* 0x004fe40008000f00 */
.L_x_2:
[----:B------:R-:W-:Y:S01]  /*0250*/  IMAD.U32 R0, RZ, RZ, UR17 ;  /* 0x00000011ff007e24 */ /* 0x000fe2000f8e00ff */
[----:B------:R-:W-:Y:S04]  /*0260*/  BSSY.RECONVERGENT B0, `(.L_x_4) ;  /* 0x000000c000007945 */ /* 0x000fe80003800200 */
[C---:B------:R-:W-:Y:S02]  /*0270*/  ISETP.NE.OR P1, PT, R0.reuse, 0x1, !P3 ;  /* 0x000000010000780c */ /* 0x040fe40005f25670 */
[----:B------:R-:W-:-:S11]  /*0280*/  ISETP.NE.OR P0, PT, R0, 0x3, !P3 ;  /* 0x000000030000780c */ /* 0x000fd60005f05670 */
[----:B------:R-:W-:Y:S05]  /*0290*/  @P1 BRA `(.L_x_5) ;  /* 0x0000000000201947 */ /* 0x000fea0003800000 */
[----:B------:R-:W3:Y:S02]  /*02a0*/  LDCU.64 UR4, c[0x0][0x348] ;  /* 0x00006900ff0477ac */ /* 0x000ee40008000a00 */
[----:B---3--:R-:W-:Y:S02]  /*02b0*/  UIADD3 UR6, UP1, UPT, UR4, 0x80, URZ ;  /* 0x0000008004067890 */ /* 0x008fe4000ff3e0ff */
[----:B------:R-:W-:Y:S02]  /*02c0*/  UIADD3 UR4, UP0, UPT, UR4, 0x180, URZ ;  /* 0x0000018004047890 */ /* 0x000fe4000ff1e0ff */
[----:B------:R-:W-:Y:S02]  /*02d0*/  UIADD3.X UR7, UPT, UPT, URZ, UR5, URZ, UP1, !UPT ;  /* 0x00000005ff077290 */ /* 0x000fe40008ffe4ff */
[----:B------:R-:W-:-:S07]  /*02e0*/  UIADD3.X UR5, UPT, UPT, URZ, UR5, URZ, UP0, !UPT ;  /* 0x00000005ff057290 */ /* 0x000fce00087fe4ff */
[----:B------:R3:W-:Y:S02]  /*02f0*/  UTMACCTL.PF [UR6] ;  /* 0x00000000060079b9 */ /* 0x0007e40008040000 */
[----:B------:R3:W-:Y:S02]  /*0300*/  UTMACCTL.PF [UR4] ;  /* 0x00000000040079b9 */ /* 0x0007e40008040000 */
[----:B---3--:R-:W-:Y:S01]  /*0310*/  NOP ;  /* 0x0000000000007918 */ /* 0x008fe20000000000 */
.L_x_5:
[----:B------:R-:W-:Y:S05]  /*0320*/  BSYNC.RECONVERGENT B0 ;  /* 0x0000000000007941 */ /* 0x000fea0003800200 */
.L_x_4:
[----:B------:R-:W-:Y:S04]  /*0330*/  BSSY.RECONVERGENT B0, `(.L_x_6) ;  /* 0x000000a000007945 */ /* 0x000fe80003800200 */
        /* <DEDUP_REMOVED lines=9> */
.L_x_7:
[----:B------:R-:W-:Y:S05]  /*03d0*/  BSYNC.RECONVERGENT B0 ;  /* 0x0000000000007941 */ /* 0x000fea0003800200 */
.L_x_6:
[----:B------:R-:W3:Y:S01]  /*03e0*/  LDCU.64 UR4, c[0x0][0x888] ;  /* 0x00011100ff0477ac */ /* 0x000ee20008000a00 */
[----:B------:R-:W-:Y:S02]  /*03f0*/  UISETP.EQ.U32.AND UP1, UPT, UR8, URZ, UPT ;  /* 0x000000ff0800728c */ /* 0x000fe4000bf22070 */
[----:B------:R-:W-:Y:S02]  /*0400*/  UPLOP3.LUT UP3, UPT, UPT, UPT, UPT, 0x80, 0x8 ;  /* 0x000000000008789c */ /* 0x000fe40003f6f070 */
[----:B---3--:R-:W-:-:S04]  /*0410*/  UISETP.NE.U32.AND UP0, UPT, UR4, URZ, UPT ;  /* 0x000000ff0400728c */ /* 0x008fc8000bf05070 */
[----:B------:R-:W-:-:S04]  /*0420*/  UISETP.NE.AND.EX UP0, UPT, UR5, URZ, UPT, UP0 ;  /* 0x000000ff0500728c */ /* 0x000fc8000bf05300 */
[----:B------:R-:W-:-:S04]  /*0430*/  UISETP.EQ.OR.EX UP2, UPT, UR9, URZ, !UP0, UP1 ;  /* 0x000000ff0900728c */ /* 0x000fc8000c742710 */
[----:B------:R-:W-:-:S06]  /*0440*/  UP2UR UR4, UPR, URZ, 0x4 ;  /* 0x00000004ff047883 */ /* 0x000fcc0008000000 */
[----:B------:R-:W-:Y:S01]  /*0450*/  MOV R86, UR4 ;  /* 0x0000000400567c02 */ /* 0x000fe20008000f00 */
[----:B------:R-:W-:Y:S06]  /*0460*/  BRA.U !UP2, `(.L_x_8) ;  /* 0x000000010a207547 */ /* 0x000fec000b800000 */
[----:B------:R-:W-:Y:S01]  /*0470*/  UISETP.NE.U32.AND UP1, UPT, UR8, URZ, UPT ;  /* 0x000000ff0800728c */ /* 0x000fe2000bf25070 */
[----:B-----5:R-:W-:Y:S01]  /*0480*/  FSETP.NEU.AND P0, PT, R41, RZ, PT ;  /* 0x000000ff2900720b */ /* 0x020fe20003f0d000 */
[----:B------:R-:W-:Y:S02]  /*0490*/  USEL UR4, URZ, 0xffffffff, UP0 ;  /* 0xffffffffff047887 */ /* 0x000fe40008000000 */
[----:B------:R-:W-:-:S10]  /*04a0*/  UISETP.NE.AND.EX UP1, UPT, UR9, URZ, UPT, UP1 ;  /* 0x000000ff0900728c */ /* 0x000fd4000bf25310 */
[----:B------:R-:W-:Y:S01]  /*04b0*/  VOTEU.ANY UP0, P0 ;  /* 0x0000000000ff7886 */ /* 0x000fe20000000100 */
[----:B------:R-:W-:-:S04]  /*04c0*/  @!UP1 USEL UR4, URZ, 0xffffffff, UP0 ;  /* 0xffffffffff049887 */ /* 0x000fc80008000000 */
[----:B------:R-:W-:-:S04]  /*04d0*/  ULOP3.LUT UR4, UR4, 0x1, URZ, 0xc0, !UPT ;  /* 0x0000000104047892 */ /* 0x000fc8000f8ec0ff */
[----:B------:R-:W-:-:S11]  /*04e0*/  UISETP.NE.U32.AND UP3, UPT, UR4, 0x1, UPT ;  /* 0x000000010400788c */ /* 0x000fd6000bf65070 */
.L_x_8:
[----:B-1----:R-:W1:Y:S01]  /*04f0*/  SHFL.IDX PT, R2, R85, RZ, 0x1f ;  /* 0x00001fff55027589 */ /* 0x002e6200000e0000 */
[----:B------:R-:W-:-:S04]  /*0500*/  UISETP.NE.AND UP0, UPT, UR17, 0x2, UPT ;  /* 0x000000021100788c */ /* 0x000fc8000bf05270 */
[----:B------:R-:W-:Y:S01]  /*0510*/  USEL UR38, URZ, 0x1, UP0 ;  /* 0x00000001ff267887 */ /* 0x000fe20008000000 */
[----:B-1----:R-:W-:-:S13]  /*0520*/  ISETP.NE.AND P0, PT, R2, RZ, PT ;  /* 0x000000ff0200720c */ /* 0x002fda0003f05270 */
[----:B------:R-:W-:Y:S05]  /*0530*/  @P0 BRA `(.L_x_9) ;  /* 0x0000000400540947 */ /* 0x000fea0003800000 */
[----:B------:R-:W-:Y:S01]  /*0540*/  ELECT P0, URZ, PT ;  /* 0x0000000000ff782f */ /* 0x000fe20003800000 */
[----:B------:R-:W-:-:S12]  /*0550*/  BSSY.RECONVERGENT B0, `(.L_x_9) ;  /* 0x0000053000007945 */ /* 0x000fd80003800200 */
[----:B------:R-:W-:Y:S05]  /*0560*/  @!P0 BRA `(.L_x_10) ;  /* 0x0000000400448947 */ /* 0x000fea0003800000 */
[----:B------:R-:W1:Y:S01]  /*0570*/  S2UR UR4, SR_CgaCtaId ;  /* 0x00000000000479c3 */ /* 0x000e620000008800 */
[----:B------:R-:W-:Y:S01]  /*0580*/  UMOV UR5, 0x400 ;  /* 0x0000040000057882 */ /* 0x000fe20000000000 */
[----:B------:R-:W-:Y:S01]  /*0590*/  UMOV UR8, 0x1 ;  /* 0x0000000100087882 */ /* 0x000fe20000000000 */
[----:B------:R-:W-:Y:S01]  /*05a0*/  UMOV UR6, 0x2 ;  /* 0x0000000200067882 */ /* 0x000fe20000000000 */
[----:B------:R-:W-:-:S04]  /*05b0*/  UIADD3 UR8, UPT, UPT, -UR8, 0x100000, URZ ;  /* 0x0010000008087890 */ /* 0x000fc8000fffe1ff */
[----:B------:R-:W-:Y:S02]  /*05c0*/  USHF.L.U32 UR9, UR8, 0xb, URZ ;  /* 0x0000000b08097899 */ /* 0x000fe400080006ff */
[----:B------:R-:W-:Y:S02]  /*05d0*/  USHF.L.U32 UR8, UR8, 0x1, URZ ;  /* 0x0000000108087899 */ /* 0x000fe400080006ff */
[----:B------:R-:W-:-:S04]  /*05e0*/  UIADD3 UR6, UPT, UPT, -UR6, 0x100000, URZ ;  /* 0x0010000006067890 */ /* 0x000fc8000fffe1ff */
[----:B------:R-:W-:Y:S02]  /*05f0*/  USHF.L.U32 UR7, UR6, 0xb, URZ ;  /* 0x0000000b06077899 */ /* 0x000fe400080006ff */
[----:B------:R-:W-:Y:S02]  /*0600*/  USHF.L.U32 UR6, UR6, 0x1, URZ ;  /* 0x0000000106067899 */ /* 0x000fe400080006ff */
[----:B-1----:R-:W-:Y:S01]  /*0610*/  ULEA UR4, UR4, UR5, 0x18 ;  /* 0x0000000504047291 */ /* 0x002fe2000f8ec0ff */
[----:B------:R-:W1:Y:S11]  /*0620*/  FENCE.VIEW.ASYNC.S ;  /* 0x00000000000073c6 */ /* 0x000e760000000000 */
[----:B-1----:R1:W3:Y:S01]  /*0630*/  SYNCS.EXCH.64 URZ, [UR4], UR8 ;  /* 0x0000000804ff75b2 */ /* 0x0022e20008000100 */
[----:B------:R1:W4:Y:S01]  /*0640*/  SYNCS.EXCH.64 URZ, [UR4+0x110], UR6 ;  /* 0x0001100604ff75b2 */ /* 0x0003220008000100 */
[----:B------:R1:W1:Y:S01]  /*0650*/  SYNCS.EXCH.64 URZ, [UR4+0x8], UR8 ;  /* 0x0000080804ff75b2 */ /* 0x0002620008000100 */
        /* <DEDUP_REMOVED lines=65> */
[----:B---34-:R-:W-:Y:S01]  /*0a70*/  NOP ;  /* 0x0000000000007918 */ /* 0x018fe20000000000 */
.L_x_10:
[----:B-1----:R-:W-:Y:S05]  /*0a80*/  BSYNC.RECONVERGENT B0 ;  /* 0x0000000000007941 */ /* 0x002fea0003800200 */
.L_x_9:
[----:B------:R-:W1:Y:S01]  /*0a90*/  SHFL.IDX PT, R2, R85, RZ, 0x1f ;  /* 0x00001fff55027589 */ /* 0x000e6200000e0000 */
[----:B------:R-:W-:Y:S01]  /*0aa0*/  NOP ;  /* 0x0000000000007918 */ /* 0x000fe20000000000 */
[----:B-1----:R-:W-:-:S13]  /*0ab0*/  ISETP.NE.AND P0, PT, R2, 0x1, PT ;  /* 0x000000010200780c */ /* 0x002fda0003f05270 */
[----:B------:R-:W-:Y:S05]  /*0ac0*/  @P0 BRA `(.L_x_11) ;  /* 0x0000000000480947 */ /* 0x000fea0003800000 */
        /* <DEDUP_REMOVED lines=9> */
[----:B------:R-:W-:Y:S01]  /*0b60*/  USHF.L.U32 UR6, UR6, 0x1, URZ ;  /* 0x0000000106067899 */ /* 0x000fe200080006ff */
[----:B------:R-:W-:Y:S01]  /*0b70*/  ELECT P0, URZ, PT ;  /* 0x0000000000ff782f */ /* 0x000fe20003800000 */
[----:B-1----:R-:W-:Y:S01]  /*0b80*/  ULEA UR4, UR4, UR5, 0x18 ;  /* 0x0000000504047291 */ /* 0x002fe2000f8ec0ff */
[----:B------:R-:W1:Y:S11]  /*0b90*/  FENCE.VIEW.ASYNC.S ;  /* 0x00000000000073c6 */ /* 0x000e760000000000 */
[----:B-1----:R1:W3:Y:S01]  /*0ba0*/  SYNCS.EXCH.64 URZ, [UR4+0x220], UR8 ;  /* 0x0002200804ff75b2 */ /* 0x0022e20008000100 */
[----:B------:R1:W4:Y:S01]  /*0bb0*/  SYNCS.EXCH.64 URZ, [UR4+0x230], UR6 ;  /* 0x0002300604ff75b2 */ /* 0x0003220008000100 */
[----:B------:R1:W1:Y:S01]  /*0bc0*/  SYNCS.EXCH.64 URZ, [UR4+0x228], UR8 ;  /* 0x0002280804ff75b2 */ /* 0x0002620008000100 */
[----:B------:R1:W1:Y:S01]  /*0bd0*/  SYNCS.EXCH.64 URZ, [UR4+0x238], UR6 ;  /* 0x0002380604ff75b2 */ /* 0x0002620008000100 */
[----:B------:R-:W-:Y:S01]  /*0be0*/  NOP ;  /* 0x0000000000007918 */ /* 0x000fe20000000000 */
.L_x_11:
[----:B------:R-:W2:Y:S01]  /*0bf0*/  SHFL.IDX PT, R2, R85, RZ, 0x1f ;  /* 0x00001fff55027589 */ /* 0x000ea200000e0000 */
[----:B------:R-:W-:Y:S01]  /*0c00*/  NOP ;  /* 0x0000000000007918 */ /* 0x000fe20000000000 */
[----:B--2---:R-:W-:-:S13]  /*0c10*/  ISETP.NE.AND P0, PT, R2, 0x3, PT ;  /* 0x000000030200780c */ /* 0x004fda0003f05270 */
[----:B------:R-:W-:Y:S05]  /*0c20*/  @P0 BRA `(.L_x_12) ;  /* 0x0000000000300947 */ /* 0x000fea0003800000 */
[----:B-1----:R-:W1:Y:S01]  /*0c30*/  S2UR UR6, SR_CgaCtaId ;  /* 0x00000000000679c3 */ /* 0x002e620000008800 */
[----:B------:R-:W-:Y:S01]  /*0c40*/  UMOV UR4, 0x400 ;  /* 0x0000040000047882 */ /* 0x000fe20000000000 */
[----:B------:R-:W-:Y:S01]  /*0c50*/  UMOV UR5, 0x20 ;  /* 0x0000002000057882 */ /* 0x000fe20000000000 */
[----:B------:R-:W-:Y:S01]  /*0c60*/  ELECT P0, URZ, PT ;  /* 0x0000000000ff782f */ /* 0x000fe20003800000 */
[----:B-1----:R-:W-:Y:S02]  /*0c70*/  ULEA UR6, UR6, UR4, 0x18 ;  /* 0x0000000406067291 */ /* 0x002fe4000f8ec0ff */
[----:B------:R-:W-:-:S04]  /*0c80*/  UIADD3 UR4, UPT, UPT, -UR5, 0x100000, URZ ;  /* 0x0010000005047890 */ /* 0x000fc8000fffe1ff */
[----:B------:R-:W-:Y:S02]  /*0c90*/  USHF.L.U32 UR5, UR4, 0xb, URZ ;  /* 0x0000000b04057899 */ /* 0x000fe400080006ff */
[----:B------:R-:W-:Y:S01]  /*0ca0*/  USHF.L.U32 UR4, UR4, 0x1, URZ ;  /* 0x0000000104047899 */ /* 0x000fe200080006ff */
[----:B------:R-:W1:Y:S11]  /*0cb0*/  FENCE.VIEW.ASYNC.S ;  /* 0x00000000000073c6 */ /* 0x000e760000000000 */
[----:B-1----:R2:W1:Y:S01]  /*0cc0*/  SYNCS.EXCH.64 URZ, [UR6+0x240], UR4 ;  /* 0x0002400406ff75b2 */ /* 0x0024620008000100 */
[----:B------:R2:W1:Y:S02]  /*0cd0*/  SYNCS.EXCH.64 URZ, [UR6+0x248], UR4 ;  /* 0x0002480406ff75b2 */ /* 0x0004640008000100 */
[----:B--2---:R-:W-:Y:S01]  /*0ce0*/  NOP ;  /* 0x0000000000007918 */ /* 0x004fe20000000000 */
.L_x_12:
[----:B------:R-:W2:Y:S01]  /*0cf0*/  SHFL.IDX PT, R2, R85, RZ, 0x1f ;  /* 0x00001fff55027589 */ /* 0x000ea200000e0000 */
[----:B------:R-:W-:Y:S01]  /*0d00*/  NOP ;  /* 0x0000000000007918 */ /* 0x000fe20000000000 */
[----:B--2---:R-:W-:-:S13]  /*0d10*/  ISETP.NE.AND P0, PT, R2, 0x4, PT ;  /* 0x000000040200780c */ /* 0x004fda0003f05270 */
[----:B------:R-:W-:Y:S05]  /*0d20*/  @P0 BRA `(.L_x_13) ;  /* 0x00000000004c0947 */ /* 0x000fea0003800000 */
[----:B-1----:R-:W1:Y:S01]  /*0d30*/  S2UR UR6, SR_CgaCtaId ;  /* 0x00000000000679c3 */ /* 0x002e620000008800 */
[----:B------:R-:W-:Y:S01]  /*0d40*/  UMOV UR4, 0x1e0 ;  /* 0x000001e000047882 */ /* 0x000fe20000000000 */
[----:B------:R-:W-:Y:S01]  /*0d50*/  UMOV UR5, 0x400 ;  /* 0x0000040000057882 */ /* 0x000fe20000000000 */
[----:B------:R-:W-:Y:S01]  /*0d60*/  USEL UR4, UR4, 0x1a0, UP3 ;  /* 0x000001a004047887 */ /* 0x000fe20009800000 */
[----:B------:R-:W-:Y:S01]  /*0d70*/  UMOV UR8, 0x1 ;  /* 0x0000000100087882 */ /* 0x000fe20000000000 */
[----:B------:R-:W-:Y:S01]  /*0d80*/  ELECT P0, URZ, PT ;  /* 0x0000000000ff782f */ /* 0x000fe20003800000 */
[----:B------:R-:W-:-:S04]  /*0d90*/  UIADD3 UR8, UPT, UPT, -UR8, 0x100000, URZ ;  /* 0x0010000008087890 */ /* 0x000fc8000fffe1ff */
[----:B------:R-:W-:Y:S02]  /*0da0*/  USHF.L.U32 UR9, UR8, 0xb, URZ ;  /* 0x0000000b08097899 */ /* 0x000fe400080006ff */
[----:B------:R-:W-:Y:S02]  /*0db0*/  USHF.L.U32 UR8, UR8, 0x1, URZ ;  /* 0x0000000108087899 */ /* 0x000fe400080006ff */
[----:B-1----:R-:W-:Y:S02]  /*0dc0*/  ULEA UR6, UR6, UR5, 0x18 ;  /* 0x0000000506067291 */ /* 0x002fe4000f8ec0ff */
[----:B------:R-:W-:-:S04]  /*0dd0*/  UIADD3 UR4, UPT, UPT, -UR4, 0x100000, URZ ;  /* 0x0010000004047890 */ /* 0x000fc8000fffe1ff */
[----:B------:R-:W-:Y:S02]  /*0de0*/  USHF.L.U32 UR5, UR4, 0xb, URZ ;  /* 0x0000000b04057899 */ /* 0x000fe400080006ff */
[----:B------:R-:W-:Y:S01]  /*0df0*/  USHF.L.U32 UR4, UR4, 0x1, URZ ;  /* 0x0000000104047899 */ /* 0x000fe200080006ff */
[----:B------:R-:W1:Y:S03]  /*0e00*/  FENCE.VIEW.ASYNC.S ;  /* 0x00000000000073c6 */ /* 0x000e660000000000 */
[----:B-1----:R2:W1:Y:S08]  /*0e10*/  SYNCS.EXCH.64 URZ, [UR6+0x250], UR8 ;  /* 0x0002500806ff75b2 */ /* 0x0024700008000100 */
[----:B------:R2:W1:Y:S01]  /*0e20*/  SYNCS.EXCH.64 URZ, [UR6+0x260], UR4 ;  /* 0x0002600406ff75b2 */ /* 0x0004620008000100 */
[----:B------:R2:W1:Y:S01]  /*0e30*/  SYNCS.EXCH.64 URZ, [UR6+0x258], UR8 ;  /* 0x0002580806ff75b2 */ /* 0x0004620008000100 */
[----:B------:R2:W1:Y:S02]  /*0e40*/  SYNCS.EXCH.64 URZ, [UR6+0x268], UR4 ;  /* 0x0002680406ff75b2 */ /* 0x0004640008000100 */
[----:B--2---:R-:W-:Y:S01]  /*0e50*/  NOP ;  /* 0x0000000000007918 */ /* 0x004fe20000000000 */
.L_x_13:
[----:B------:R-:W2:Y:S01]  /*0e60*/  SHFL.IDX PT, R2, R85, RZ, 0x1f ;  /* 0x00001fff55027589 */ /* 0x000ea200000e0000 */
[----:B------:R-:W-:Y:S01]  /*0e70*/  NOP ;  /* 0x0000000000007918 */ /* 0x000fe20000000000 */
[----:B--2---:R-:W-:-:S13]  /*0e80*/  ISETP.NE.AND P0, PT, R2, 0x5, PT ;  /* 0x000000050200780c */ /* 0x004fda0003f05270 */
[----:B------:R-:W-:Y:S05]  /*0e90*/  @P0 BRA `(.L_x_14) ;  /* 0x0000000000580947 */ /* 0x000fea0003800000 */
[----:B-1----:R-:W1:Y:S01]  /*0ea0*/  S2UR UR4, SR_CgaCtaId ;  /* 0x00000000000479c3 */ /* 0x002e620000008800 */
        /* <DEDUP_REMOVED lines=12> */
[----:B-1----:R2:W1:Y:S01]  /*0f70*/  SYNCS.EXCH.64 URZ, [UR4+0x270], UR8 ;  /* 0x0002700804ff75b2 */ /* 0x0024620008000100 */
[----:B------:R2:W1:Y:S01]  /*0f80*/  SYNCS.EXCH.64 URZ, [UR4+0x290], UR6 ;  /* 0x0002900604ff75b2 */ /* 0x0004620008000100 */
[----:B------:R2:W1:Y:S01]  /*0f90*/  SYNCS.EXCH.64 URZ, [UR4+0x278], UR8 ;  /* 0x0002780804ff75b2 */ /* 0x0004620008000100 */
[----:B------:R2:W1:Y:S01]  /*0fa0*/  SYNCS.EXCH.64 URZ, [UR4+0x298], UR6 ;  /* 0x0002980604ff75b2 */ /* 0x0004620008000100 */
[----:B------:R2:W1:Y:S01]  /*0fb0*/  SYNCS.EXCH.64 URZ, [UR4+0x280], UR8 ;  /* 0x0002800804ff75b2 */ /* 0x0004620008000100 */
[----:B------:R2:W1:Y:S01]  /*0fc0*/  SYNCS.EXCH.64 URZ, [UR4+0x2a0], UR6 ;  /* 0x0002a00604ff75b2 */ /* 0x0004620008000100 */
[----:B------:R2:W1:Y:S01]  /*0fd0*/  SYNCS.EXCH.64 URZ, [UR4+0x288], UR8 ;  /* 0x0002880804ff75b2 */ /* 0x0004620008000100 */
[----:B------:R2:W1:Y:S02]  /*0fe0*/  SYNCS.EXCH.64 URZ, [UR4+0x2a8], UR6 ;  /* 0x0002a80604ff75b2 */ /* 0x0004640008000100 */
[----:B--2---:R-:W-:Y:S01]  /*0ff0*/  NOP ;  /* 0x0000000000007918 */ /* 0x004fe20000000000 */
.L_x_14:
[----:B------:R-:W2:Y:S01]  /*1000*/  SHFL.IDX PT, R2, R85, RZ, 0x1f ;  /* 0x00001fff55027589 */ /* 0x000ea200000e0000 */
[----:B------:R-:W-:Y:S01]  /*1010*/  NOP ;  /* 0x0000000000007918 */ /* 0x000fe20000000000 */
[----:B--2---:R-:W-:-:S13]  /*1020*/  ISETP.NE.AND P0, PT, R2, 0x3, PT ;  /* 0x000000030200780c */ /* 0x004fda0003f05270 */
[----:B------:R-:W-:Y:S05]  /*1030*/  @P0 BRA `(.L_x_15) ;  /* 0x0000000000380947 */ /* 0x000fea0003800000 */
[----:B------:R-:W2:Y:S01]  /*1040*/  S2UR UR5, SR_CgaCtaId ;  /* 0x00000000000579c3 */ /* 0x000ea20000008800 */
[----:B-1----:R-:W-:Y:S01]  /*1050*/  UMOV UR4, 0x400 ;  /* 0x0000040000047882 */ /* 0x002fe20000000000 */
[----:B------:R-:W-:Y:S01]  /*1060*/  UMOV UR6, 0x20 ;  /* 0x0000002000067882 */ /* 0x000fe20000000000 */
[----:B------:R-:W-:Y:S01]  /*1070*/  ELECT P0, URZ, PT ;  /* 0x0000000000ff782f */ /* 0x000fe20003800000 */
[----:B------:R-:W-:-:S04]  /*1080*/  UIADD3 UR6, UPT, UPT, -UR6, 0x100000, URZ ;  /* 0x0010000006067890 */ /* 0x000fc8000fffe1ff */
[----:B------:R-:W-:Y:S02]  /*1090*/  USHF.L.U32 UR7, UR6, 0xb, URZ ;  /* 0x0000000b06077899 */ /* 0x000fe400080006ff */
[----:B------:R-:W-:Y:S02]  /*10a0*/  USHF.L.U32 UR6, UR6, 0x1, URZ ;  /* 0x0000000106067899 */ /* 0x000fe400080006ff */
[----:B--2---:R-:W-:Y:S01]  /*10b0*/  ULEA UR4, UR5, UR4, 0x18 ;  /* 0x0000000405047291 */ /* 0x004fe2000f8ec0ff */
[----:B------:R-:W1:Y:S11]  /*10c0*/  FENCE.VIEW.ASYNC.S ;  /* 0x00000000000073c6 */ /* 0x000e760000000000 */
[----:B-1----:R2:W1:Y:S01]  /*10d0*/  SYNCS.EXCH.64 URZ, [UR4+0x2b0], UR6 ;  /* 0x0002b00604ff75b2 */ /* 0x0024620008000100 */
[----:B------:R2:W1:Y:S01]  /*10e0*/  SYNCS.EXCH.64 URZ, [UR4+0x2c0], UR6 ;  /* 0x0002c00604ff75b2 */ /* 0x0004620008000100 */
[----:B------:R2:W1:Y:S01]  /*10f0*/  SYNCS.EXCH.64 URZ, [UR4+0x2b8], UR6 ;  /* 0x0002b80604ff75b2 */ /* 0x0004620008000100 */
[----:B------:R2:W1:Y:S02]  /*1100*/  SYNCS.EXCH.64 URZ, [UR4+0x2c8], UR6 ;  /* 0x0002c80604ff75b2 */ /* 0x0004640008000100 */
[----:B--2---:R-:W-:Y:S01]  /*1110*/  NOP ;  /* 0x0000000000007918 */ /* 0x004fe20000000000 */
.L_x_15:
[----:B-1----:R-:W1:Y:S01]  /*1120*/  LDCU UR4, c[0x0][0x36c] ;  /* 0x00006d80ff0477ac */ /* 0x002e620008000800 */
[----:B------:R-:W-:Y:S01]  /*1130*/  ISETP.NE.OR P3, PT, R0, 0x2, !P3 ;  /* 0x000000020000780c */ /* 0x000fe20005f65670 */
[----:B------:R-:W-:Y:S01]  /*1140*/  NOP ;  /* 0x0000000000007918 */ /* 0x000fe20000000000 */
[----:B------:R-:W-:Y:S01]  /*1150*/  LOP3.LUT R0, R93, 0x1f, RZ, 0xc0, !PT ;  /* 0x0000001f5d007812 */ /* 0x000fe200078ec0ff */
[----:B------:R-:W-:Y:S02]  /*1160*/  UISETP.NE.AND UP4, UPT, UR17, URZ, UPT ;  /* 0x000000ff1100728c */ /* 0x000fe4000bf85270 */
[----:B-1----:R-:W-:-:S09]  /*1170*/  UISETP.EQ.U32.AND UP5, UPT, UR4, 0x1, UPT ;  /* 0x000000010400788c */ /* 0x002fd2000bfa2070 */
[----:B------:R-:W-:Y:S05]  /*1180*/  BRA.U !UP5, `(.L_x_16) ;  /* 0x000000010d087547 */ /* 0x000fea000b800000 */
[----:B---34-:R-:W-:Y:S01]  /*1190*/  UCGABAR_ARV ;  /* 0x00000000000079c7 */ /* 0x018fe20008000000 */
[----:B------:R-:W-:Y:S05]  /*11a0*/  BRA `(.L_x_17) ;  /* 0x0000000000047947 */ /* 0x000fea0003800000 */
.L_x_16:
[----:B---34-:R-:W-:Y:S01]  /*11b0*/  NOP ;  /* 0x0000000000007918 */ /* 0x018fe20000000000 */
.L_x_17:
[----:B------:R-:W1:Y:S01]  /*11c0*/  S2UR UR7, SR_CTAID.X ;  /* 0x00000000000779c3 */ /* 0x000e620000002500 */
[----:B------:R-:W-:-:S05]  /*11d0*/  CS2R.32 R3, SR_CgaSize ;  /* 0x0000000000037805 */ /* 0x000fca0000008a00 */
[----:B------:R-:W-:-:S05]  /*11e0*/  IMAD R3, R3, -0xa0, RZ ;  /* 0xffffff6003037824 */ /* 0x000fca00078e02ff */
[----:B------:R-:W-:-:S14]  /*11f0*/  R2UR UR5, R3 ;  /* 0x00000000030572ca */ /* 0x000fdc00000e0000 */
[----:B------:R-:W2:Y:S01]  /*1200*/  LDCU UR5, c[0x0][UR5+0x2b0] ;  /* 0x00005600050577ac */ /* 0x000ea20008000800 */
[----:B------:R-:W-:-:S05]  /*1210*/  CS2R.32 R3, SR_CgaSize ;  /* 0x0000000000037805 */ /* 0x000fca0000008a00 */
[----:B------:R-:W-:-:S05]  /*1220*/  IMAD R3, R3, -0xa0, RZ ;  /* 0xffffff6003037824 */ /* 0x000fca00078e02ff */
[----:B------:R-:W-:-:S14]  /*1230*/  R2UR UR4, R3 ;  /* 0x00000000030472ca */ /* 0x000fdc00000e0000 */
[----:B------:R-:W3:Y:S01]  /*1240*/  LDCU UR4, c[0x0][UR4+0x2b4] ;  /* 0x00005680040477ac */ /* 0x000ee20008000800 */
[----:B------:R-:W4:Y:S01]  /*1250*/  S2UR UR8, SR_CTAID.Y ;  /* 0x00000000000879c3 */ /* 0x000f220000002600 */
[----:B------:R-:W3:Y:S01]  /*1260*/  LDCU UR21, c[0x0][0xb24] ;  /* 0x00016480ff1577ac */ /* 0x000ee20008000800 */
[----:B------:R-:W-:-:S05]  /*1270*/  CS2R.32 R3, SR_CgaSize ;  /* 0x0000000000037805 */ /* 0x000fca0000008a00 */
[----:B------:R-:W-:-:S05]  /*1280*/  IMAD R3, R3, -0xa0, RZ ;  /* 0xffffff6003037824 */ /* 0x000fca00078e02ff */
[----:B------:R-:W-:-:S14]  /*1290*/  R2UR UR62, R3 ;  /* 0x00000000033e72ca */ /* 0x000fdc00000e0000 */
[----:B------:R-:W4:Y:S01]  /*12a0*/  LDCU UR62, c[0x0][UR62+0x2a0] ;  /* 0x000054003e3e77ac */ /* 0x000f220008000800 */
[----:B------:R-:W4:Y:S01]  /*12b0*/  S2UR UR9, SR_CgaCtaId ;  /* 0x00000000000979c3 */ /* 0x000f220000008800 */
[----:B------:R-:W-:-:S05]  /*12c0*/  CS2R.32 R3, SR_CgaSize ;  /* 0x0000000000037805 */ /* 0x000fca0000008a00 */
[----:B------:R-:W-:-:S05]  /*12d0*/  IMAD R3, R3, -0xa0, RZ ;  /* 0xffffff6003037824 */ /* 0x000fca00078e02ff */
[----:B------:R-:W-:-:S14]  /*12e0*/  R2UR UR59, R3 ;  /* 0x00000000033b72ca */ /* 0x000fdc00000e0000 */
[----:B------:R-:W4:Y:S01]  /*12f0*/  LDCU UR59, c[0x0][UR59+0x2a4] ;  /* 0x000054803b3b77ac */ /* 0x000f220008000800 */
[----:B------:R-:W4:Y:S01]  /*1300*/  LDCU UR42, c[0x0][0xb24] ;  /* 0x00016480ff2a77ac */ /* 0x000f220008000800 */
[----:B-1----:R-:W-:Y:S01]  /*1310*/  I2FP.F32.U32 R3, UR7 ;  /* 0x0000000700037c45 */ /* 0x002fe20008201000 */
[----:B------:R-:W1:Y:S01]  /*1320*/  S2UR UR36, SR_CTAID.Z ;  /* 0x00000000002479c3 */ /* 0x000e620000002700 */
[----:B------:R-:W1:Y:S03]  /*1330*/  LDCU UR27, c[0x0][0xb30] ;  /* 0x00016600ff1b77ac */ /* 0x000e660008000800 */
[----:B--2---:R-:W-:Y:S01]  /*1340*/  FMUL R3, R3, UR5 ;  /* 0x0000000503037c20 */ /* 0x004fe20008400000 */
[----:B---3--:R-:W-:Y:S01]  /*1350*/  UISETP.GE.AND UP2, UPT, UR21, 0x1, UPT ;  /* 0x000000011500788c */ /* 0x008fe2000bf46270 */
[----:B----4-:R-:W-:Y:S01]  /*1360*/  I2FP.F32.U32 R2, UR8 ;  /* 0x0000000800027c45 */ /* 0x010fe20008201000 */
[----:B------:R-:W-:Y:S01]  /*1370*/  UMOV UR16, UR7 ;  /* 0x0000000700107c82 */ /* 0x000fe20008000000 */
[----:B------:R-:W-:-:S02]  /*1380*/  UMOV UR20, UR8 ;  /* 0x0000000800147c82 */ /* 0x000fc40008000000 */
[----:B------:R-:W2:Y:S01]  /*1390*/  F2I.U32.TRUNC.NTZ R3, R3 ;  /* 0x0000000300037305 */ /* 0x000ea2000020f000 */
[----:B------:R-:W-:Y:S01]  /*13a0*/  FMUL R2, R2, UR4 ;  /* 0x0000000402027c20 */ /* 0x000fe20008400000 */
[----:B------:R-:W-:-:S06]  /*13b0*/  USHF.L.U32 UR28, UR9, 0xa, URZ ;  /* 0x0000000a091c7899 */ /* 0x000fcc00080006ff */
[----:B------:R-:W3:Y:S01]  /*13c0*/  F2I.U32.TRUNC.NTZ R2, R2 ;  /* 0x0000000200027305 */ /* 0x000ee2000020f000 */
[----:B--2---:R-:W-:Y:S02]  /*13d0*/  R2UR UR4, R3 ;  /* 0x00000000030472ca */ /* 0x004fe400000e0000 */
[----:B---3--:R-:W-:Y:S02]  /*13e0*/  R2UR UR6, R2 ;  /* 0x00000000020672ca */ /* 0x008fe400000e0000 */
[----:B------:R-:W-:-:S09]  /*13f0*/  PRMT R2, RZ, 0x7610, R2 ;  /* 0x00007610ff027816 */ /* 0x000fd20000000002 */
[----:B------:R-:W-:-:S04]  /*1400*/  UIADD3 UR5, UPT, UPT, -UR4, URZ, URZ ;  /* 0x000000ff04057290 */ /* 0x000fc8000fffe1ff */
[----:B------:R-:W-:Y:S02]  /*1410*/  UIMAD UR62, UR62, UR5, UR7 ;  /* 0x000000053e3e72a4 */ /* 0x000fe4000f8e0207 */
[----:B------:R-:W-:-:S04]  /*1420*/  UIADD3 UR4, UPT, UPT, -UR6, URZ, URZ ;  /* 0x000000ff06047290 */ /* 0x000fc8000fffe1ff */
[----:B------:R-:W-:Y:S01]  /*1430*/  UIMAD UR59, UR59, UR4, UR8 ;  /* 0x000000043b3b72a4 */ /* 0x000fe2000f8e0208 */
[----:B-1----:R-:W-:Y:S11]  /*1440*/  BRA.U UP4, `(.L_x_18) ;  /* 0x0000000104247547 */ /* 0x002ff6000b800000 */
[----:B------:R-:W-:Y:S02]  /*1450*/  UISETP.NE.AND UP0, UPT, UR59, URZ, UPT ;  /* 0x000000ff3b00728c */ /* 0x000fe4000bf05270 */
[----:B------:R-:W-:Y:S02]  /*1460*/  UISETP.NE.AND UP1, UPT, UR59, 0x1, UPT ;  /* 0x000000013b00788c */ /* 0x000fe4000bf25270 */
[----:B------:R-:W-:Y:S02]  /*1470*/  UISETP.EQ.OR UP0, UPT, UR62, URZ, !UP0 ;  /* 0x000000ff3e00728c */ /* 0x000fe4000c702670 */
[----:B------:R-:W-:Y:S02]  /*1480*/  USEL UR4, URZ, 0x2, UP1 ;  /* 0x00000002ff047887 */ /* 0x000fe40008800000 */
[----:B------:R-:W-:Y:S02]  /*1490*/  USEL UR5, URZ, 0x1, !UP0 ;  /* 0x00000001ff057887 */ /* 0x000fe4000c000000 */
[----:B------:R-:W-:-:S04]  /*14a0*/  UISETP.NE.AND UP0, UPT, UR62, URZ, UPT ;  /* 0x000000ff3e00728c */ /* 0x000fc8000bf05270 */
[----:B------:R-:W-:-:S04]  /*14b0*/  USEL UR4, UR4, 0x2, UP0 ;  /* 0x0000000204047887 */ /* 0x000fc80008000000 */
[----:B------:R-:W-:-:S06]  /*14c0*/  UIADD3 UR4, UPT, UPT, UR5, UR4, URZ ;  /* 0x0000000405047290 */ /* 0x000fcc000fffe0ff */
[----:B------:R-:W-:Y:S02]  /*14d0*/  MOV R2, UR4 ;  /* 0x0000000400027c02 */ /* 0x000fe40008000f00 */
.L_x_18:
[----:B------:R-:W-:Y:S05]  /*14e0*/  BRA.U !UP2, `(.L_x_19) ;  /* 0x000000010ad47547 */ /* 0x000fea000b800000 */
[----:B------:R-:W1:Y:S01]  /*14f0*/  LDCU.128 UR12, c[0x0][0xb10] ;  /* 0x00016200ff0c77ac */ /* 0x000e620008000c00 */
[----:B------:R-:W2:Y:S01]  /*1500*/  LDCU UR6, c[0x0][0x370] ;  /* 0x00006e00ff0677ac */ /* 0x000ea20008000800 */
[----:B------:R-:W3:Y:S01]  /*1510*/  LDCU UR5, c[0x0][0x374] ;  /* 0x00006e80ff0577ac */ /* 0x000ee20008000800 */
[----:B------:R-:W4:Y:S01]  /*1520*/  LDCU UR26, c[0x0][0xb0c] ;  /* 0x00016180ff1a77ac */ /* 0x000f220008000800 */
[----:B------:R-:W4:Y:S01]  /*1530*/  LDCU UR4, c[0x0][0xb20] ;  /* 0x00016400ff0477ac */ /* 0x000f220008000800 */
[----:B------:R-:W4:Y:S01]  /*1540*/  LDCU.64 UR8, c[0x0][0xb28] ;  /* 0x00016500ff0877ac */ /* 0x000f220008000a00 */
[----:B-1----:R-:W-:Y:S02]  /*1550*/  UISETP.NE.AND UP0, UPT, UR14, 0x1, UPT ;  /* 0x000000010e00788c */ /* 0x002fe4000bf05270 */
[----:B---3--:R-:W-:Y:S02]  /*1560*/  UIMAD.WIDE.U32 UR10, UR5, UR15, URZ ;  /* 0x0000000f050a72a5 */ /* 0x008fe4000f8e00ff */
[----:B--2---:R-:W-:-:S02]  /*1570*/  UIMAD.WIDE.U32 UR22, UR6, UR12, URZ ;  /* 0x0000000c061672a5 */ /* 0x004fc4000f8e00ff */
[----:B----4-:R-:W-:Y:S02]  /*1580*/  UISETP.NE.AND UP1, UPT, UR26, 0x1, UPT ;  /* 0x000000011a00788c */ /* 0x010fe4000bf25270 */
[----:B------:R-:W-:Y:S01]  /*1590*/  UISETP.NE.AND UP2, UPT, UR21, 0x1, UPT ;  /* 0x000000011500788c */ /* 0x000fe2000bf45270 */
[----:B------:R-:W-:Y:S02]  /*15a0*/  UMOV UR10, UR11 ;  /* 0x0000000b000a7c82 */ /* 0x000fe40008000000 */
[----:B------:R-:W-:Y:S01]  /*15b0*/  UMOV UR22, UR23 ;  /* 0x0000001700167c82 */ /* 0x000fe20008000000 */
[----:B------:R-:W-:Y:S02]  /*15c0*/  @UP0 USHF.R.U32.HI UR5, URZ, UR4, UR10 ;  /* 0x00000004ff050299 */ /* 0x000fe4000801160a */
[----:B------:R-:W-:Y:S02]  /*15d0*/  UIMAD.WIDE.U32 UR24, UR20, UR15, URZ ;  /* 0x0000000f141872a5 */ /* 0x000fe4000f8e00ff */
[----:B------:R-:W-:-:S02]  /*15e0*/  UIMAD.WIDE.U32 UR10, UR5, UR8, URZ ;  /* 0x00000008050a72a5 */ /* 0x000fc4000f8e00ff */
[----:B------:R-:W-:Y:S02]  /*15f0*/  @UP1 USHF.R.U32.HI UR6, URZ, UR13, UR22 ;  /* 0x0000000dff061299 */ /* 0x000fe40008011616 */
[----:B------:R-:W-:Y:S02]  /*1600*/  UIMAD.WIDE.U32 UR18, UR16, UR12, URZ ;  /* 0x0000000c101272a5 */ /* 0x000fe4000f8e00ff */
[----:B------:R-:W-:Y:S01]  /*1610*/  UIMAD.WIDE.U32 UR22, UR6, UR8, URZ ;  /* 0x00000008061672a5 */ /* 0x000fe2000f8e00ff */
[----:B------:R-:W-:Y:S01]  /*1620*/  UMOV UR24, UR25 ;  /* 0x0000001900187c82 */ /* 0x000fe20008000000 */
[----:B------:R-:W-:Y:S01]  /*1630*/  UMOV UR10, UR11 ;  /* 0x0000000b000a7c82 */ /* 0x000fe20008000000 */
[----:B------:R-:W-:Y:S02]  /*1640*/  USHF.R.U32.HI UR24, URZ, UR4, UR24 ;  /* 0x00000004ff187299 */ /* 0x000fe40008011618 */
[----:B------:R-:W-:Y:S02]  /*1650*/  @UP2 USHF.R.U32.HI UR5, URZ, UR9, UR10 ;  /* 0x00000009ff052299 */ /* 0x000fe4000801160a */
[----:B------:R-:W-:Y:S01]  /*1660*/  UMOV UR7, UR23 ;  /* 0x0000001700077c82 */ /* 0x000fe20008000000 */
[----:B------:R-:W-:Y:S01]  /*1670*/  UMOV UR18, UR19 ;  /* 0x0000001300127c82 */ /* 0x000fe20008000000 */
[----:B------:R-:W-:-:S02]  /*1680*/  @UP2 USHF.R.U32.HI UR6, URZ, UR9, UR7 ;  /* 0x00000009ff062299 */ /* 0x000fc40008011607 */
[----:B------:R-:W-:Y:S02]  /*1690*/  USHF.R.U32.HI UR13, URZ, UR13, UR18 ;  /* 0x0000000dff0d7299 */ /* 0x000fe40008011612 */
[----:B------:R-:W-:Y:S02]  /*16a0*/  USEL UR4, UR20, UR24, !UP0 ;  /* 0x0000001814047287 */ /* 0x000fe4000c000000 */
[----:B------:R-:W-:Y:S02]  /*16b0*/  UIMAD UR7, UR5, UR21, URZ ;  /* 0x00000015050772a4 */ /* 0x000fe4000f8e02ff */
[----:B------:R-:W-:Y:S02]  /*16c0*/  USEL UR5, UR16, UR13, !UP1 ;  /* 0x0000000d10057287 */ /* 0x000fe4000c800000 */
[----:B------:R-:W-:Y:S02]  /*16d0*/  UIMAD UR12, UR6, UR21, URZ ;  /* 0x00000015060c72a4 */ /* 0x000fe4000f8e02ff */
[----:B------:R-:W-:-:S02]  /*16e0*/  UISETP.GE.AND UP0, UPT, UR4, UR7, UPT ;  /* 0x000000070400728c */ /* 0x000fc4000bf06270 */
[----:B------:R-:W-:Y:S02]  /*16f0*/  UIMAD.WIDE.U32 UR10, UR4, UR8, URZ ;  /* 0x00000008040a72a5 */ /* 0x000fe4000f8e00ff */
[----:B------:R-:W-:Y:S02]  /*1700*/  UISETP.GE.OR UP0, UPT, UR5, UR12, UP0 ;  /* 0x0000000c0500728c */ /* 0x000fe40008706670 */
[----:B------:R-:W-:Y:S02]  /*1710*/  UIMAD.WIDE.U32 UR12, UR5, UR8, URZ ;  /* 0x00000008050c72a5 */ /* 0x000fe4000f8e00ff */
[----:B------:R-:W-:Y:S01]  /*1720*/  UIADD3 UR10, UPT, UPT, -UR4, URZ, URZ ;  /* 0x000000ff040a7290 */ /* 0x000fe2000fffe1ff */
[----:B------:R-:W-:Y:S01]  /*1730*/  UMOV UR8, UR11 ;  /* 0x0000000b00087c82 */ /* 0x000fe20008000000 */
[----:B------:R-:W-:Y:S02]  /*1740*/  UIADD3 UR11, UPT, UPT, -UR5, URZ, URZ ;  /* 0x000000ff050b7290 */ /* 0x000fe4000fffe1ff */
[----:B------:R-:W-:-:S03]  /*1750*/  USHF.R.U32.HI UR8, URZ, UR9, UR8 ;  /* 0x00000009ff087299 */ /* 0x000fc60008011608 */
[----:B------:R-:W-:Y:S01]  /*1760*/  @!UP0 UMOV UR7, UR13 ;  /* 0x0000000d00078c82 */ /* 0x000fe20008000000 */
[----:B------:R-:W-:Y:S02]  /*1770*/  UIMAD UR20, UR14, UR10, UR20 ;  /* 0x0000000a0e1472a4 */ /* 0x000fe4000f8e0214 */
[----:B------:R-:W-:Y:S02]  /*1780*/  USEL UR8, UR4, UR8, !UP2 ;  /* 0x0000000804087287 */ /* 0x000fe4000d000000 */
[----:B------:R-:W-:Y:S02]  /*1790*/  @!UP0 USHF.R.U32.HI UR7, URZ, UR9, UR7 ;  /* 0x00000009ff078299 */ /* 0x000fe40008011607 */
[----:B------:R-:W-:Y:S02]  /*17a0*/  UIADD3 UR9, UPT, UPT, -UR8, URZ, URZ ;  /* 0x000000ff08097290 */ /* 0x000fe4000fffe1ff */
[----:B------:R-:W-:Y:S02]  /*17b0*/  @!UP0 USEL UR7, UR5, UR7, !UP2 ;  /* 0x0000000705078287 */ /* 0x000fe4000d000000 */
[----:B------:R-:W-:-:S02]  /*17c0*/  UIMAD UR9, UR21, UR9, UR4 ;  /* 0x00000009150972a4 */ /* 0x000fc4000f8e0204 */
[----:B------:R-:W-:Y:S02]  /*17d0*/  @!UP0 UIADD3 UR8, UPT, UPT, UR8, -UR7, URZ ;  /* 0x8000000708088290 */ /* 0x000fe4000fffe0ff */
[----:B------:R-:W-:Y:S02]  /*17e0*/  @!UP0 UIMAD UR6, UR9, UR6, UR7 ;  /* 0x00000006090682a4 */ /* 0x000fe4000f8e0207 */
[----:B------:R-:W-:Y:S02]  /*17f0*/  @!UP0 UIMAD UR4, UR8, UR21, UR5 ;  /* 0x00000015080482a4 */ /* 0x000fe4000f8e0205 */
[----:B------:R-:W-:Y:S02]  /*1800*/  UIMAD UR16, UR26, UR11, UR16 ;  /* 0x0000000b1a1072a4 */ /* 0x000fe4000f8e0210 */
[----:B------:R-:W-:Y:S01]  /*1810*/  UIMAD UR20, UR4, UR14, UR20 ;  /* 0x0000000e041472a4 */ /* 0x000fe2000f8e0214 */
[----:B------:R-:W-:Y:S02]  /*1820*/  @!UP0 UMOV UR5, UR6 ;  /* 0x0000000600058c82 */ /* 0x000fe40008000000 */
[----:B------:R-:W-:-:S12]  /*1830*/  UIMAD UR16, UR5, UR26, UR16 ;  /* 0x0000001a051072a4 */ /* 0x000fd8000f8e0210 */
.L_x_19:
[----:B------:R-:W-:Y:S02]  /*1840*/  UISETP.NE.AND UP1, UPT, UR27, 0x1, UPT ;  /* 0x000000011b00788c */ /* 0x000fe4000bf25270 */
[----:B------:R-:W-:Y:S02]  /*1850*/  UISETP.NE.AND UP0, UPT, UR17, 0x2, UPT ;  /* 0x000000021100788c */ /* 0x000fe4000bf05270 */
[----:B------:R-:W-:-:S05]  /*1860*/  ULOP3.LUT UR28, UR28, 0x400, URZ, 0xc0, !UPT ;  /* 0x000004001c1c7892 */ /* 0x000fca000f8ec0ff */
[----:B------:R-:W-:Y:S07]  /*1870*/  BRA.U UP1, `(.L_x_20) ;  /* 0x0000000101447547 */ /* 0x000fee000b800000 */
[----:B------:R-:W1:Y:S01]  /*1880*/  LDCU.128 UR8, c[0x0][0xb10] ;  /* 0x00016200ff0877ac */ /* 0x000e620008000c00 */
[----:B------:R-:W2:Y:S01]  /*1890*/  LDCU UR12, c[0x0][0xb0c] ;  /* 0x00016180ff0c77ac */ /* 0x000ea20008000800 */
[----:B------:R-:W3:Y:S01]  /*18a0*/  LDCU UR13, c[0x0][0xb20] ;  /* 0x00016400ff0d77ac */ /* 0x000ee20008000800 */
[----:B-1----:R-:W-:Y:S02]  /*18b0*/  UIMAD.WIDE.U32 UR6, UR16, UR8, URZ ;  /* 0x00000008100672a5 */ /* 0x002fe4000f8e00ff */
[----:B------:R-:W-:Y:S02]  /*18c0*/  UIMAD.WIDE.U32 UR4, UR20, UR11, URZ ;  /* 0x0000000b140472a5 */ /* 0x000fe4000f8e00ff */
[----:B--2---:R-:W-:Y:S02]  /*18d0*/  UISETP.NE.AND UP2, UPT, UR12, 0x1, UPT ;  /* 0x000000010c00788c */ /* 0x004fe4000bf45270 */
[----:B------:R-:W-:Y:S01]  /*18e0*/  UISETP.NE.AND UP1, UPT, UR10, 0x1, UPT ;  /* 0x000000010a00788c */ /* 0x000fe2000bf25270 */
[----:B------:R-:W-:-:S02]  /*18f0*/  UMOV UR6, UR7 ;  /* 0x0000000700067c82 */ /* 0x000fc40008000000 */
[----:B------:R-:W-:Y:S01]  /*1900*/  UMOV UR4, UR5 ;  /* 0x0000000500047c82 */ /* 0x000fe20008000000 */
[----:B------:R-:W-:Y:S02]  /*1910*/  USHF.R.U32.HI UR6, URZ, UR9, UR6 ;  /* 0x00000009ff067299 */ /* 0x000fe40008011606 */
[----:B---3--:R-:W-:Y:S02]  /*1920*/  USHF.R.U32.HI UR4, URZ, UR13, UR4 ;  /* 0x0000000dff047299 */ /* 0x008fe40008011604 */
[----:B------:R-:W-:Y:S02]  /*1930*/  USEL UR5, UR16, UR6, !UP2 ;  /* 0x0000000610057287 */ /* 0x000fe4000d000000 */
[----:B------:R-:W-:-:S04]  /*1940*/  USEL UR4, UR20, UR4, !UP1 ;  /* 0x0000000414047287 */ /* 0x000fc8000c800000 */
[----:B------:R-:W-:Y:S02]  /*1950*/  UIADD3 UR6, UPT, UPT, UR5, -UR4, URZ ;  /* 0x8000000405067290 */ /* 0x000fe4000fffe0ff */
[----:B------:R-:W-:Y:S02]  /*1960*/  UIADD3 UR4, UPT, UPT, -UR5, UR4, URZ ;  /* 0x0000000405047290 */ /* 0x000fe4000fffe1ff */
[----:B------:R-:W-:Y:S02]  /*1970*/  UIMAD UR20, UR6, UR10, UR20 ;  /* 0x0000000a061472a4 */ /* 0x000fe4000f8e0214 */
[----:B------:R-:W-:-:S12]  /*1980*/  UIMAD UR16, UR4, UR12, UR16 ;  /* 0x0000000c041072a4 */ /* 0x000fd8000f8e0210 */
.L_x_20:
[----:B------:R-:W-:Y:S05]  /*1990*/  BRA.U !UP5, `(.L_x_21) ;  /* 0x000000010d0c7547 */ /* 0x000fea000b800000 */
[----:B------:R-:W-:Y:S01]  /*19a0*/  UCGABAR_WAIT ;  /* 0x0000000000007dc7 */ /* 0x000fe20008000000 */
[----:B------:R-:W-:Y:S01]  /*19b0*/  CCTL.IVALL ;  /* 0x00000000ff00798f */ /* 0x000fe20002000000 */
[----:B------:R-:W-:Y:S05]  /*19c0*/  BRA `(.L_x_22) ;  /* 0x0000000000047947 */ /* 0x000fea0003800000 */
.L_x_21:
[----:B------:R-:W-:Y:S06]  /*19d0*/  BAR.SYNC.DEFER_BLOCKING 0x0 ;  /* 0x0000000000007b1d */ /* 0x000fec0000010000 */
.L_x_22:
[----:B------:R-:W-:Y:S05]  /*19e0*/  BRA.U UP0, `(.L_x_23) ;  /* 0x0000002100ec7547 */ /* 0x000fea000b800000 */
[----:B------:R-:W1:Y:S01]  /*19f0*/  LDCU UR6, c[0x0][0x38c] ;  /* 0x00007180ff0677ac */ /* 0x000e620008000800 */
[----:B------:R-:W2:Y:S01]  /*1a00*/  S2UR UR8, SR_CgaCtaId ;  /* 0x00000000000879c3 */ /* 0x000ea20000008800 */
[----:B------:R-:W-:Y:S01]  /*1a10*/  PLOP3.LUT P1, PT, PT, PT, UP3, 0x80, 0x8 ;  /* 0x000000000008781c */ /* 0x000fe20003f2f038 */
[----:B------:R-:W-:Y:S01]  /*1a20*/  IMAD.MOV.U32 R12, RZ, RZ, 0x1 ;  /* 0x00000001ff0c7424 */ /* 0x000fe200078e00ff */
[----:B------:R-:W-:Y:S01]  /*1a30*/  UMOV UR7, 0x400 ;  /* 0x0000040000077882 */ /* 0x000fe20000000000 */
[----:B------:R-:W-:Y:S01]  /*1a40*/  UISETP.NE.AND UP1, UPT, UR17, URZ, UPT ;  /* 0x000000ff1100728c */ /* 0x000fe2000bf25270 */
[----:B------:R-:W-:Y:S02]  /*1a50*/  ISETP.EQ.OR P2, PT, R0, RZ, P3 ;  /* 0x000000ff0000720c */ /* 0x000fe40001f42670 */
[----:B------:R-:W-:Y:S02]  /*1a60*/  CS2R R10, SRZ ;  /* 0x00000000000a7805 */ /* 0x000fe4000001ff00 */
[----:B------:R-:W-:Y:S01]  /*1a70*/  PLOP3.LUT P1, PT, P1, PT, PT, 0x8, 0x80 ;  /* 0x000000000080781c */ /* 0x000fe20000f2e170 */
[----:B------:R-:W-:Y:S01]  /*1a80*/  IMAD.MOV.U32 R9, RZ, RZ, RZ ;  /* 0x000000ffff097224 */ /* 0x000fe200078e00ff */
[----:B------:R-:W3:Y:S01]  /*1a90*/  LDCU UR40, c[0x0][0x370] ;  /* 0x00006e00ff2877ac */ /* 0x000ee20008000800 */
[----:B------:R-:W-:Y:S01]  /*1aa0*/  IMAD.MOV.U32 R8, RZ, RZ, 0x1 ;  /* 0x00000001ff087424 */ /* 0x000fe200078e00ff */
[----:B------:R-:W4:Y:S01]  /*1ab0*/  LDCU.64 UR26, c[0x0][0x348] ;  /* 0x00006900ff1a77ac */ /* 0x000f220008000a00 */
[----:B-1----:R-:W-:-:S02]  /*1ac0*/  UIADD3 UR5, UPT, UPT, UR6, 0x1f, URZ ;  /* 0x0000001f06057890 */ /* 0x002fc4000fffe0ff */
[----:B------:R-:W-:Y:S02]  /*1ad0*/  USHF.R.U32.HI UR45, URZ, 0x5, UR28 ;  /* 0x00000005ff2d7899 */ /* 0x000fe4000801161c */
[----:B------:R-:W-:Y:S02]  /*1ae0*/  USHF.R.S32.HI UR4, URZ, 0x1f, UR5 ;  /* 0x0000001fff047899 */ /* 0x000fe40008011405 */
[----:B------:R-:W-:Y:S02]  /*1af0*/  UIADD3 UR46, UPT, UPT, UR6, 0x3e, URZ ;  /* 0x0000003e062e7890 */ /* 0x000fe4000fffe0ff */
[----:B------:R-:W-:Y:S02]  /*1b00*/  ULEA.HI UR4, UR4, UR5, URZ, 0x5 ;  /* 0x0000000504047291 */ /* 0x000fe4000f8f28ff */
[----:B--2---:R-:W-:Y:S02]  /*1b10*/  ULEA UR7, UR8, UR7, 0x18 ;  /* 0x0000000708077291 */ /* 0x004fe4000f8ec0ff */
[----:B------:R-:W-:-:S02]  /*1b20*/  USHF.R.S32.HI UR43, URZ, 0x5, UR4 ;  /* 0x00000005ff2b7899 */ /* 0x000fc40008011404 */
[----:B------:R-:W-:Y:S02]  /*1b30*/  UIADD3 UR4, UPT, UPT, UR6, -0x1, URZ ;  /* 0xffffffff06047890 */ /* 0x000fe4000fffe0ff */
[----:B------:R-:W-:Y:S02]  /*1b40*/  UISETP.LT.U32.AND UP0, UPT, UR43, 0x22, UPT ;  /* 0x000000222b00788c */ /* 0x000fe4000bf01070 */
[----:B------:R-:W-:Y:S02]  /*1b50*/  UISETP.GE.U32.AND UP2, UPT, UR4, -0x3f, UPT ;  /* 0xffffffc10400788c */ /* 0x000fe4000bf46070 */
[----:B------:R-:W-:Y:S01]  /*1b60*/  USEL UR41, UR43, 0x22, UP0 ;  /* 0x000000222b297887 */ /* 0x000fe20008000000 */
[----:B------:R-:W1:Y:S03]  /*1b70*/  LDCU UR39, c[0x0][0x374] ;  /* 0x00006e80ff2777ac */ /* 0x000e660008000800 */
[----:B------:R-:W-:-:S02]  /*1b80*/  UIADD3 UR21, UPT, UPT, UR41, -0x1, URZ ;  /* 0xffffffff29157890 */ /* 0x000fc4000fffe0ff */
[----:B------:R-:W-:-:S03]  /*1b90*/  USEL UR24, UR38, 0x2, UP1 ;  /* 0x0000000226187887 */ /* 0x000fc60008800000 */
[----:B------:R-:W-:Y:S02]  /*1ba0*/  @UP2 UIADD3 UR21, UPT, UPT, UR41, URZ, URZ ;  /* 0x000000ff29152290 */ /* 0x000fe4000fffe0ff */
[----:B------:R-:W-:Y:S02]  /*1bb0*/  UIADD3 UR29, UPT, UPT, UR7, 0x4600, UR28 ;  /* 0x00004600071d7890 */ /* 0x000fe4000fffe01c */
[----:B------:R-:W-:Y:S02]  /*1bc0*/  UIADD3 UR44, UPT, UPT, UR43, -UR41, URZ ;  /* 0x800000292b2c7290 */ /* 0x000fe4000fffe0ff */
[----:B------:R-:W-:Y:S01]  /*1bd0*/  UIADD3 UR21, UPT, UPT, UR21, 0x1, URZ ;  /* 0x0000000115157890 */ /* 0x000fe2000fffe0ff */
[----:B---34-:R-:W-:-:S11]  /*1be0*/  UMOV UR5, URZ ;  /* 0x000000ff00057c82 */ /* 0x018fd60008000000 */
.L_x_43:
[----:B------:R-:W2:Y:S02]  /*1bf0*/  S2UR UR4, SR_CgaCtaId ;  /* 0x00000000000479c3 */ /* 0x000ea40000008800 */
[----:B--2---:R-:W-:-:S09]  /*1c00*/  UISETP.NE.AND UP0, UPT, UR4, URZ, UPT ;  /* 0x000000ff0400728c */ /* 0x004fd2000bf05270 */
[----:B-1----:R-:W-:Y:S05]  /*1c10*/  BRA.U UP0, `(.L_x_24) ;  /* 0x0000000100287547 */ /* 0x002fea000b800000 */
[----:B------:R-:W-:Y:S02]  /*1c20*/  LEA R0, R9, UR7, 0x3 ;  /* 0x0000000709007c11 */ /* 0x000fe4000f8e18ff */
[----:B------:R-:W-:-:S04]  /*1c30*/  SHF.L.U32 R3, R8, 0x1f, RZ ;  /* 0x0000001f08037819 */ /* 0x000fc800000006ff */
[----:B------:R-:W2:Y:S02]  /*1c40*/  SYNCS.PHASECHK.TRANS64.TRYWAIT P0, [R0+URZ+0x2c0], R3 ;  /* 0x0002c003000075a7 */ /* 0x000ea400080011ff */
[----:B--2---:R-:W-:Y:S05]  /*1c50*/  @!P0 BRA `(.L_x_25) ;  /* 0x0000006c00d48947 */ /* 0x004fea0003800000 */
.L_x_143:
[----:B------:R3:W-:Y:S01]  /*1c60*/  SYNCS.ARRIVE.TRANS64.A1T0 RZ, [R0+URZ+0x2b0], RZ ;  /* 0x0002b0ff00ff79a7 */ /* 0x0007e200081000ff */
[----:B------:R-:W-:-:S05]  /*1c70*/  VIADD R9, R9, 0x1 ;  /* 0x0000000109097836 */ /* 0x000fca0000000000 */
[----:B------:R-:W-:-:S04]  /*1c80*/  ISETP.NE.AND P0, PT, R9, 0x2, PT ;  /* 0x000000020900780c */ /* 0x000fc80003f05270 */
[----:B--2---:R-:W-:Y:S02]  /*1c90*/  SEL R3, RZ, 0x1, P0 ;  /* 0x00000001ff037807 */ /* 0x004fe40000000000 */
[----:B------:R-:W-:Y:S02]  /*1ca0*/  SEL R9, R9, RZ, P0 ;  /* 0x000000ff09097207 */ /* 0x000fe40000000000 */
[----:B------:R-:W-:-:S07]  /*1cb0*/  LOP3.LUT R8, R8, R3, RZ, 0x3c, !PT ;  /* 0x0000000308087212 */ /* 0x000fce00078e3cff */
.L_x_24:
[----:B------:R-:W-:Y:S01]  /*1cc0*/  ULEA UR4, UR5, UR7, 0x3 ;  /* 0x0000000705047291 */ /* 0x000fe2000f8e18ff */
[----:B---3--:R-:W-:Y:S01]  /*1cd0*/  SHF.L.U32 R0, R12, 0x1f, RZ ;  /* 0x0000001f0c007819 */ /* 0x008fe200000006ff */
[----:B------:R-:W-:Y:S02]  /*1ce0*/  UISETP.GE.U32.AND UP0, UPT, UR46, 0x3f, UPT ;  /* 0x0000003f2e00788c */ /* 0x000fe4000bf06070 */
[----:B------:R-:W-:Y:S02]  /*1cf0*/  USHF.L.U32 UR11, UR20, 0x7, URZ ;  /* 0x00000007140b7899 */ /* 0x000fe400080006ff */
[----:B------:R-:W-:Y:S01]  /*1d00*/  ULEA UR35, UR16, UR45, 0x6 ;  /* 0x0000002d10237291 */ /* 0x000fe2000f8e30ff */
[----:B------:R-:W-:Y:S02]  /*1d10*/  UMOV UR13, URZ ;  /* 0x000000ff000d7c82 */ /* 0x000fe40008000000 */
[----:B------:R2:W3:Y:S02]  /*1d20*/  SYNCS.PHASECHK.TRANS64.TRYWAIT P0, [UR4+0x110], R0 ;  /* 0x00011000ff0075a7 */ /* 0x0004e40008001104 */
[----:B------:R-:W-:Y:S07]  /*1d30*/  BRA.U !UP0, `(.L_x_26) ;  /* 0x0000000108bc7547 */ /* 0x000fee000b800000 */
[----:B------:R-:W-:Y:S01]  /*1d40*/  UMOV UR6, URZ ;  /* 0x000000ff00067c82 */ /* 0x000fe20008000000 */
[----:B------:R-:W-:-:S05]  /*1d50*/  UMOV UR4, UR5 ;  /* 0x0000000500047c82 */ /* 0x000fca0008000000 */
.L_x_32:
[----:B------:R-:W-:Y:S01]  /*1d60*/  ULEA UR33, UR4, UR7, 0x3 ;  /* 0x0000000704217291 */ /* 0x000fe2000f8e18ff */
[----:B---3--:R-:W-:Y:S01]  /*1d70*/  @!P3 MOV R2, 0x1800 ;  /* 0x000018000002b802 */ /* 0x008fe20000000f00 */
[----:B-1-3--:R-:W-:Y:S10]  /*1d80*/  @P0 BRA `(.L_x_27) ;  /* 0x00000000000c0947 */ /* 0x00aff40003800000 */
[----:B------:R-:W-:-:S04]  /*1d90*/  SHF.L.U32 R3, R12, 0x1f, RZ ;  /* 0x0000001f0c037819 */ /* 0x000fc800000006ff */
[----:B------:R-:W3:Y:S02]  /*1da0*/  SYNCS.PHASECHK.TRANS64.TRYWAIT P0, [UR33+0x110], R3 ;  /* 0x00011003ff0075a7 */ /* 0x000ee40008001121 */
[----:B---3--:R-:W-:Y:S05]  /*1db0*/  @!P0 BRA `(.L_x_28) ;  /* 0x0000006c00908947 */ /* 0x008fea0003800000 */
.L_x_27:
[----:B------:R3:W-:Y:S01]  /*1dc0*/  @!P3 SYNCS.ARRIVE.TRANS64 RZ, [UR33], R2 ;  /* 0x00000002ffffb9a7 */ /* 0x0007e20008000021 */
[----:B------:R-:W-:-:S04]  /*1dd0*/  ULOP3.LUT UR5, UR24, 0x2, URZ, 0xfc, !UPT ;  /* 0x0000000218057892 */ /* 0x000fc8000f8efcff */
[----:B------:R-:W-:-:S09]  /*1de0*/  UISETP.NE.AND UP0, UPT, UR5, 0x2, UPT ;  /* 0x000000020500788c */ /* 0x000fd2000bf05270 */
[----:B------:R-:W-:Y:S05]  /*1df0*/  BRA.U UP0, `(.L_x_29) ;  /* 0x0000000100047547 */ /* 0x000fea000b800000 */
[----:B-1----:R-:W-:Y:S05]  /*1e00*/  BPT.TRAP 0x1 ;  /* 0x000000040000795c */ /* 0x002fea0000300000 */
.L_x_29:
[----:B------:R-:W-:Y:S04]  /*1e10*/  BSSY.RECONVERGENT B0, `(.L_x_30) ;  /* 0x0000003000007945 */ /* 0x000fe80003800200 */
[----:B------:R-:W-:Y:S05]  /*1e20*/  @P2 BRA `(.L_x_31) ;  /* 0x0000000000042947 */ /* 0x000fea0003800000 */
[----:B-1----:R-:W-:Y:S05]  /*1e30*/  BPT.TRAP 0x1 ;  /* 0x000000040000795c */ /* 0x002fea0000300000 */
.L_x_31:
[----:B-1----:R-:W-:Y:S05]  /*1e40*/  BSYNC.RECONVERGENT B0 ;  /* 0x0000000000007941 */ /* 0x002fea0003800200 */
.L_x_30:
[----:B------:R-:W-:Y:S02]  /*1e50*/  UIADD3 UR5, UPT, UPT, UR4, 0x1, URZ ;  /* 0x0000000104057890 */ /* 0x000fe4000fffe0ff */
[----:B------:R-:W-:Y:S02]  /*1e60*/  ULEA UR32, UR4, UR28, 0xb ;  /* 0x0000001c04207291 */ /* 0x000fe4000f8e58ff */
[----:B------:R-:W-:Y:S02]  /*1e70*/  UISETP.NE.AND UP0, UPT, UR5, 0x22, UPT ;  /* 0x000000220500788c */ /* 0x000fe4000bf05270 */
[----:B------:R-:W-:Y:S02]  /*1e80*/  UIADD3 UR16, UP1, UPT, UR26, 0x80, URZ ;  /* 0x000000801a107890 */ /* 0x000fe4000ff3e0ff */
[----:B------:R-:W-:Y:S02]  /*1e90*/  USEL UR9, URZ, 0x1, UP0 ;  /* 0x00000001ff097887 */ /* 0x000fe40008000000 */
[----:B------:R-:W-:-:S02]  /*1ea0*/  USEL UR5, UR5, URZ, UP0 ;  /* 0x000000ff05057287 */ /* 0x000fc40008000000 */
[----:B------:R-:W-:Y:S02]  /*1eb0*/  UIADD3 UR14, UP0, UPT, UR26, 0x180, URZ ;  /* 0x000001801a0e7890 */ /* 0x000fe4000ff1e0ff */
[----:B------:R-:W-:Y:S01]  /*1ec0*/  ULEA UR8, UR5, UR7, 0x3 ;  /* 0x0000000705087291 */ /* 0x000fe2000f8e18ff */
[----:B------:R-:W-:Y:S01]  /*1ed0*/  LOP3.LUT R12, R12, UR9, RZ, 0x3c, !PT ;  /* 0x000000090c0c7c12 */ /* 0x000fe2000f8e3cff */
[----:B------:R-:W-:Y:S02]  /*1ee0*/  USHF.L.U32 UR34, UR6, 0x5, URZ ;  /* 0x0000000506227899 */ /* 0x000fe400080006ff */
[----:B------:R-:W-:Y:S01]  /*1ef0*/  UIADD3.X UR17, UPT, UPT, URZ, UR27, URZ, UP1, !UPT ;  /* 0x0000001bff117290 */ /* 0x000fe20008ffe4ff */
[----:B--2---:R-:W-:Y:S01]  /*1f00*/  SHF.L.U32 R0, R12, 0x1f, RZ ;  /* 0x0000001f0c007819 */ /* 0x004fe200000006ff */
[----:B------:R-:W-:Y:S02]  /*1f10*/  UIADD3 UR32, UPT, UPT, UR7, 0x4600, UR32 ;  /* 0x0000460007207890 */ /* 0x000fe4000fffe020 */
[----:B------:R-:W-:Y:S01]  /*1f20*/  UIADD3.X UR15, UPT, UPT, URZ, UR27, URZ, UP0, !UPT ;  /* 0x0000001bff0f7290 */ /* 0x000fe200087fe4ff */
[----:B------:R4:W1:Y:S01]  /*1f30*/  SYNCS.PHASECHK.TRANS64.TRYWAIT P0, [UR8+0x110], R0 ;  /* 0x00011000ff0075a7 */ /* 0x0008620008001108 */
[----:B------:R-:W-:Y:S01]  /*1f40*/  ULEA UR8, UR4, UR7, 0xc ;  /* 0x0000000704087291 */ /* 0x000fe2000f8e60ff */
[----:B------:R-:W-:Y:S01]  /*1f50*/  UMOV UR13, 0x30000 ;  /* 0x00030000000d7882 */ /* 0x000fe20000000000 */
[----:B------:R-:W-:-:S02]  /*1f60*/  UMOV UR18, 0x0 ;  /* 0x0000000000127882 */ /* 0x000fc40000000000 */
[----:B------:R-:W-:Y:S01]  /*1f70*/  UIADD3 UR8, UPT, UPT, UR8, 0x15600, URZ ;  /* 0x0001560008087890 */ /* 0x000fe2000fffe0ff */
[----:B------:R-:W-:Y:S01]  /*1f80*/  UMOV UR19, 0x10000000 ;  /* 0x1000000000137882 */ /* 0x000fe20000000000 */
[----:B------:R-:W-:Y:S01]  /*1f90*/  UMOV UR12, UR36 ;  /* 0x00000024000c7c82 */ /* 0x000fe20008000000 */
[----:B------:R-:W-:Y:S01]  /*1fa0*/  UMOV UR9, UR33 ;  /* 0x0000002100097c82 */ /* 0x000fe20008000000 */
[----:B------:R-:W-:Y:S01]  /*1fb0*/  UMOV UR10, UR34 ;  /* 0x00000022000a7c82 */ /* 0x000fe20008000000 */
[----:B------:R2:W-:Y:S01]  /*1fc0*/  UTMALDG.3D.MULTICAST [UR32], [UR16], UR13, desc[UR18] ;  /* 0x00001220100073b4 */ /* 0x0005e2000801180d */
[----:B------:R-:W-:Y:S01]  /*1fd0*/  UIADD3 UR6, UPT, UPT, UR6, 0x1, URZ ;  /* 0x0000000106067890 */ /* 0x000fe2000fffe0ff */
[----:B------:R-:W-:-:S03]  /*1fe0*/  UMOV UR4, UR5 ;  /* 0x0000000500047c82 */ /* 0x000fc60008000000 */
[----:B------:R-:W-:Y:S01]  /*1ff0*/  UISETP.NE.AND UP0, UPT, UR6, UR21, UPT ;  /* 0x000000150600728c */ /* 0x000fe2000bf05270 */
[----:B------:R4:W-:Y:S01]  /*2000*/  UTMALDG.3D [UR8], [UR14], desc[UR18] ;  /* 0x000012080e0075b4 */ /* 0x0009e20008011000 */
[----:B--2---:R-:W-:-:S07]  /*2010*/  UMOV UR13, UR21 ;  /* 0x00000015000d7c82 */ /* 0x004fce0008000000 */
[----:B----4-:R-:W-:Y:S05]  /*2020*/  BRA.U UP0, `(.L_x_32) ;  /* 0xfffffffd004c7547 */ /* 0x010fea000b83ffff */
.L_x_26:
[----:B------:R-:W-:Y:S01]  /*2030*/  ULEA UR4, UR5, UR7, 0x3 ;  /* 0x0000000705047291 */ /* 0x000fe2000f8e18ff */
[----:B--2---:R-:W-:Y:S01]  /*2040*/  SHF.L.U32 R0, R12, 0x1f, RZ ;  /* 0x0000001f0c007819 */ /* 0x004fe200000006ff */
[----:B------:R-:W-:Y:S01]  /*2050*/  @!P1 SYNCS.ARRIVE.TRANS64.A1T0 RZ, [UR7+0x248], RZ ;  /* 0x000248ffffff99a7 */ /* 0x000fe20008100007 */
[----:B------:R-:W-:-:S06]  /*2060*/  UISETP.GT.AND UP0, UPT, UR43, UR41, UPT ;  /* 0x000000292b00728c */ /* 0x000fcc000bf04270 */
[----:B-1-3--:R1:W2:Y:S03]  /*2070*/  SYNCS.PHASECHK.TRANS64.TRYWAIT P0, [UR4+0x110], R0 ;  /* 0x00011000ff0075a7 */ /* 0x00a2a60008001104 */
[----:B------:R-:W-:Y:S05]  /*2080*/  BRA.U !UP0, `(.L_x_33) ;  /* 0x0000000108bc7547 */ /* 0x000fea000b800000 */
[----:B------:R-:W-:Y:S01]  /*2090*/  UIADD3 UR25, UPT, UPT, UR44, UR13, URZ ;  /* 0x0000000d2c197290 */ /* 0x000fe2000fffe0ff */
[----:B------:R-:W-:-:S11]  /*20a0*/  UMOV UR4, UR5 ;  /* 0x0000000500047c82 */ /* 0x000fd60008000000 */
.L_x_39:
[----:B------:R-:W-:Y:S01]  /*20b0*/  ULEA UR17, UR4, UR7, 0x3 ;  /* 0x0000000704117291 */ /* 0x000fe2000f8e18ff */
[----:B--2---:R-:W-:Y:S01]  /*20c0*/  @!P3 MOV R2, 0x1800 ;  /* 0x000018000002b802 */ /* 0x004fe20000000f00 */
[----:B--2-4-:R-:W-:Y:S10]  /*20d0*/  @P0 BRA `(.L_x_34) ;  /* 0x00000000000c0947 */ /* 0x014ff40003800000 */
[----:B------:R-:W-:-:S04]  /*20e0*/  SHF.L.U32 R3, R12, 0x1f, RZ ;  /* 0x0000001f0c037819 */ /* 0x000fc800000006ff */
[----:B------:R-:W2:Y:S02]  /*20f0*/  SYNCS.PHASECHK.TRANS64.TRYWAIT P0, [UR17+0x110], R3 ;  /* 0x00011003ff0075a7 */ /* 0x000ea40008001111 */
[----:B--2---:R-:W-:Y:S05]  /*2100*/  @!P0 BRA `(.L_x_35) ;  /* 0x0000006800d48947 */ /* 0x004fea0003800000 */
.L_x_34:
[----:B------:R2:W-:Y:S01]  /*2110*/  @!P3 SYNCS.ARRIVE.TRANS64 RZ, [UR17], R2 ;  /* 0x00000002ffffb9a7 */ /* 0x0005e20008000011 */
[----:B------:R-:W-:-:S04]  /*2120*/  ULOP3.LUT UR5, UR24, 0x2, URZ, 0xfc, !UPT ;  /* 0x0000000218057892 */ /* 0x000fc8000f8efcff */
[----:B------:R-:W-:-:S09]  /*2130*/  UISETP.NE.AND UP0, UPT, UR5, 0x2, UPT ;  /* 0x000000020500788c */ /* 0x000fd2000bf05270 */
[----:B------:R-:W-:Y:S05]  /*2140*/  BRA.U UP0, `(.L_x_36) ;  /* 0x0000000100047547 */ /* 0x000fea000b800000 */
[----:B------:R-:W-:Y:S05]  /*2150*/  BPT.TRAP 0x1 ;  /* 0x000000040000795c */ /* 0x000fea0000300000 */
.L_x_36:
[----:B------:R-:W-:Y:S04]  /*2160*/  BSSY.RECONVERGENT B0, `(.L_x_37) ;  /* 0x0000003000007945 */ /* 0x000fe80003800200 */
[----:B------:R-:W-:Y:S05]  /*2170*/  @P2 BRA `(.L_x_38) ;  /* 0x0000000000042947 */ /* 0x000fea0003800000 */
[----:B------:R-:W-:Y:S05]  /*2180*/  BPT.TRAP 0x1 ;  /* 0x000000040000795c */ /* 0x000fea0000300000 */
.L_x_38:
[----:B------:R-:W-:Y:S05]  /*2190*/  BSYNC.RECONVERGENT B0 ;  /* 0x0000000000007941 */ /* 0x000fea0003800200 */
.L_x_37:
[----:B------:R-:W-:Y:S02]  /*21a0*/  UIADD3 UR5, UPT, UPT, UR4, 0x1, URZ ;  /* 0x0000000104057890 */ /* 0x000fe4000fffe0ff */
[----:B------:R-:W-:Y:S02]  /*21b0*/  UIADD3 UR14, UP1, UPT, UR26, 0x80, URZ ;  /* 0x000000801a0e7890 */ /* 0x000fe4000ff3e0ff */
[----:B------:R-:W-:Y:S02]  /*21c0*/  UISETP.NE.AND UP0, UPT, UR5, 0x22, UPT ;  /* 0x000000220500788c */ /* 0x000fe4000bf05270 */
[----:B------:R-:W-:Y:S02]  /*21d0*/  USHF.L.U32 UR18, UR13, 0x5, URZ ;  /* 0x000000050d127899 */ /* 0x000fe400080006ff */
[----:B------:R-:W-:Y:S02]  /*21e0*/  USEL UR8, URZ, 0x1, UP0 ;  /* 0x00000001ff087887 */ /* 0x000fe40008000000 */
[----:B------:R-:W-:-:S02]  /*21f0*/  USEL UR5, UR5, URZ, UP0 ;  /* 0x000000ff05057287 */ /* 0x000fc40008000000 */
[----:B------:R-:W-:Y:S02]  /*2200*/  UIADD3 UR22, UP0, UPT, UR26, 0x180, URZ ;  /* 0x000001801a167890 */ /* 0x000fe4000ff1e0ff */
[----:B------:R-:W-:Y:S01]  /*2210*/  LOP3.LUT R12, R12, UR8, RZ, 0x3c, !PT ;  /* 0x000000080c0c7c12 */ /* 0x000fe2000f8e3cff */
[----:B------:R-:W-:Y:S02]  /*2220*/  ULEA UR6, UR5, UR7, 0x3 ;  /* 0x0000000705067291 */ /* 0x000fe4000f8e18ff */
[----:B------:R-:W-:Y:S01]  /*2230*/  ULEA UR8, UR4, UR7, 0xc ;  /* 0x0000000704087291 */ /* 0x000fe2000f8e60ff */
[----:B-1----:R-:W-:Y:S01]  /*2240*/  SHF.L.U32 R0, R12, 0x1f, RZ ;  /* 0x0000001f0c007819 */ /* 0x002fe200000006ff */
[----:B------:R-:W-:Y:S02]  /*2250*/  ULEA UR16, UR4, UR29, 0xb ;  /* 0x0000001d04107291 */ /* 0x000fe4000f8e58ff */
[----:B------:R-:W-:Y:S02]  /*2260*/  UIADD3.X UR15, UPT, UPT, URZ, UR27, URZ, UP1, !UPT ;  /* 0x0000001bff0f7290 */ /* 0x000fe40008ffe4ff */
[----:B------:R-:W-:Y:S01]  /*2270*/  UIADD3 UR8, UPT, UPT, UR8, 0x15600, URZ ;  /* 0x0001560008087890 */ /* 0x000fe2000fffe0ff */
[----:B------:R3:W4:Y:S01]  /*2280*/  SYNCS.PHASECHK.TRANS64.TRYWAIT P0, [UR6+0x110], R0 ;  /* 0x00011000ff0075a7 */ /* 0x0007220008001106 */
[----:B------:R-:W-:Y:S01]  /*2290*/  UIADD3.X UR23, UPT, UPT, URZ, UR27, URZ, UP0, !UPT ;  /* 0x0000001bff177290 */ /* 0x000fe200087fe4ff */
[----:B------:R-:W-:Y:S01]  /*22a0*/  UMOV UR6, 0x30000 ;  /* 0x0003000000067882 */ /* 0x000fe20000000000 */
[----:B------:R-:W-:Y:S01]  /*22b0*/  UMOV UR30, 0x0 ;  /* 0x00000000001e7882 */ /* 0x000fe20000000000 */
[----:B------:R-:W-:Y:S01]  /*22c0*/  UMOV UR31, 0x10000000 ;  /* 0x10000000001f7882 */ /* 0x000fe20000000000 */
[----:B------:R-:W-:Y:S01]  /*22d0*/  UMOV UR19, UR35 ;  /* 0x0000002300137c82 */ /* 0x000fe20008000000 */
[----:B------:R-:W-:Y:S01]  /*22e0*/  UMOV UR20, UR36 ;  /* 0x0000002400147c82 */ /* 0x000fe20008000000 */
[----:B------:R-:W-:Y:S01]  /*22f0*/  UMOV UR12, UR36 ;  /* 0x00000024000c7c82 */ /* 0x000fe20008000000 */
[----:B------:R-:W-:Y:S01]  /*2300*/  UMOV UR9, UR17 ;  /* 0x0000001100097c82 */ /* 0x000fe20008000000 */
[----:B------:R-:W-:Y:S01]  /*2310*/  UMOV UR10, UR18 ;  /* 0x00000012000a7c82 */ /* 0x000fe20008000000 */
[----:B------:R3:W-:Y:S01]  /*2320*/  UTMALDG.3D.MULTICAST [UR16], [UR14], UR6, desc[UR30] ;  /* 0x00001e100e0073b4 */ /* 0x0007e20008011806 */
[----:B------:R-:W-:Y:S01]  /*2330*/  UIADD3 UR13, UPT, UPT, UR13, 0x1, URZ ;  /* 0x000000010d0d7890 */ /* 0x000fe2000fffe0ff */
[----:B------:R-:W-:-:S03]  /*2340*/  UMOV UR4, UR5 ;  /* 0x0000000500047c82 */ /* 0x000fc60008000000 */
[----:B------:R-:W-:Y:S01]  /*2350*/  UISETP.NE.AND UP0, UPT, UR13, UR25, UPT ;  /* 0x000000190d00728c */ /* 0x000fe2000bf05270 */
[----:B------:R3:W-:Y:S08]  /*2360*/  UTMALDG.3D [UR8], [UR22], desc[UR30] ;  /* 0x00001e08160075b4 */ /* 0x0007f00008011000 */
[----:B---3--:R-:W-:Y:S05]  /*2370*/  BRA.U UP0, `(.L_x_39) ;  /* 0xfffffffd004c7547 */ /* 0x008fea000b83ffff */
.L_x_33:
[C---:B------:R-:W-:Y:S01]  /*2380*/  LEA R3, R11.reuse, UR7, 0x3 ;  /* 0x000000070b037c11 */ /* 0x040fe2000f8e18ff */
[----:B------:R-:W-:Y:S01]  /*2390*/  NOP ;  /* 0x0000000000007918 */ /* 0x000fe20000000000 */
[----:B-1----:R-:W-:Y:S02]  /*23a0*/  SHF.L.U32 R0, R10, 0x1f, RZ ;  /* 0x0000001f0a007819 */ /* 0x002fe400000006ff */
[----:B------:R-:W-:Y:S02]  /*23b0*/  LEA R5, R11, UR7, 0x4 ;  /* 0x000000070b057c11 */ /* 0x000fe4000f8e20ff */
[----:B--2-4-:R-:W1:Y:S02]  /*23c0*/  SYNCS.PHASECHK.TRANS64.TRYWAIT P0, [R3+URZ+0x250], R0 ;  /* 0x00025000030075a7 */ /* 0x014e6400080011ff */
[----:B-1----:R-:W-:Y:S05]  /*23d0*/  @!P0 BRA `(.L_x_40) ;  /* 0x0000006800388947 */ /* 0x002fea0003800000 */
.L_x_146:
[----:B------:R-:W2:Y:S01]  /*23e0*/  LDS.128 R4, [R5+0x2e0] ;  /* 0x0002e00005047984 */ /* 0x000ea20000000c00 */
[----:B------:R-:W-:Y:S01]  /*23f0*/  UISETP.GE.AND UP0, UPT, UR42, 0x1, UPT ;  /* 0x000000012a00788c */ /* 0x000fe2000bf06270 */
[----:B------:R-:W-:Y:S01]  /*2400*/  @!PT LDS RZ, [RZ] ;  /* 0x00000000fffff984 */ /* 0x000fe20000000800 */
[----:B------:R-:W-:Y:S01]  /*2410*/  @!PT LDS RZ, [RZ] ;  /* 0x00000000fffff984 */ /* 0x000fe20000000800 */
[----:B------:R-:W-:Y:S01]  /*2420*/  @!PT LDS RZ, [RZ] ;  /* 0x00000000fffff984 */ /* 0x000fe20000000800 */
[----:B------:R-:W-:Y:S01]  /*2430*/  @!PT LDS RZ, [RZ] ;  /* 0x00000000fffff984 */ /* 0x000fe20000000800 */
[----:B------:R3:W-:Y:S06]  /*2440*/  MEMBAR.ALL.CTA ;  /* 0x0000000000007992 */ /* 0x0007ec0000008000 */
[----:B---3--:R-:W3:Y:S01]  /*2450*/  FENCE.VIEW.ASYNC.S ;  /* 0x00000000000073c6 */ /* 0x008ee20000000000 */
[----:B--2---:R-:W-:-:S13]  /*2460*/  LOP3.LUT P0, RZ, R6, 0x1, RZ, 0xc0, !PT ;  /* 0x0000000106ff7812 */ /* 0x004fda000780c0ff */
[----:B---3--:R-:W-:Y:S01]  /*2470*/  VOTEU.ANY UP1, P0 ;  /* 0x0000000000ff7886 */ /* 0x008fe20000020100 */
[----:B------:R-:W-:-:S13]  /*2480*/  PLOP3.LUT P0, PT, PT, PT, UP1, 0x80, 0x8 ;  /* 0x000000000008781c */ /* 0x000fda0003f0f018 */
[----:B-1----:R-:W-:Y:S02]  /*2490*/  @P0 LOP3.LUT R0, R5, 0xffff, RZ, 0xc0, !PT ;  /* 0x0000ffff05000812 */ /* 0x002fe400078ec0ff */
[----:B------:R-:W-:Y:S02]  /*24a0*/  @P0 MOV R2, R4 ;  /* 0x0000000400020202 */ /* 0x000fe40000000f00 */
[----:B------:R-:W-:Y:S01]  /*24b0*/  @P0 R2UR UR6, R0 ;  /* 0x00000000000602ca */ /* 0x000fe200000e0000 */
[----:B------:R-:W-:Y:S01]  /*24c0*/  VIADD R0, R3, 0x260 ;  /* 0x0000026003007836 */ /* 0x000fe20000000000 */
[----:B------:R-:W-:Y:S02]  /*24d0*/  @P0 SHF.R.U32.HI R4, RZ, 0x10, R5 ;  /* 0x00000010ff040819 */ /* 0x000fe40000011605 */
[----:B------:R-:W-:Y:S02]  /*24e0*/  @P0 R2UR UR8, R2 ;  /* 0x00000000020802ca */ /* 0x000fe400000e0000 */
[----:B------:R-:W-:-:S02]  /*24f0*/  PRMT R0, RZ, 0x654, R0 ;  /* 0x00000654ff007816 */ /* 0x000fc40000000000 */
[----:B------:R-:W-:Y:S02]  /*2500*/  @P0 R2UR UR4, R4 ;  /* 0x00000000040402ca */ /* 0x000fe400000e0000 */
[----:B------:R1:W-:Y:S03]  /*2510*/  SYNCS.ARRIVE.TRANS64.RED.A1T0 RZ, [R0+URZ], RZ ;  /* 0x000000ff00ff79a7 */ /* 0x0003e600081004ff */
[----:B------:R-:W-:-:S04]  /*2520*/  @UP1 UMOV UR37, UR6 ;  /* 0x0000000600251c82 */ /* 0x000fc80008000000 */
[----:B------:R-:W-:-:S04]  /*2530*/  @UP1 UMOV UR38, UR8 ;  /* 0x0000000800261c82 */ /* 0x000fc80008000000 */
[----:B------:R-:W-:Y:S01]  /*2540*/  @UP1 UMOV UR36, UR4 ;  /* 0x0000000400241c82 */ /* 0x000fe20008000000 */
[----:B------:R-:W-:Y:S05]  /*2550*/  BRA.U !UP0, `(.L_x_41) ;  /* 0x0000000108d47547 */ /* 0x000fea000b800000 */
[----:B------:R-:W2:Y:S01]  /*2560*/  LDCU.128 UR12, c[0x0][0xb10] ;  /* 0x00016200ff0c77ac */ /* 0x000ea20008000c00 */
[----:B------:R-:W3:Y:S01]  /*2570*/  LDCU UR25, c[0x0][0xb20] ;  /* 0x00016400ff1977ac */ /* 0x000ee20008000800 */
[----:B------:R-:W4:Y:S01]  /*2580*/  LDCU UR20, c[0x0][0xb0c] ;  /* 0x00016180ff1477ac */ /* 0x000f220008000800 */
[----:B------:R-:W1:Y:S01]  /*2590*/  LDCU.64 UR10, c[0x0][0xb28] ;  /* 0x00016500ff0a77ac */ /* 0x000e620008000a00 */
[----:B------:R-:W-:Y:S02]  /*25a0*/  UISETP.NE.AND UP3, UPT, UR42, 0x1, UPT ;  /* 0x000000012a00788c */ /* 0x000fe4000bf65270 */
[----:B--2---:R-:W-:Y:S02]  /*25b0*/  UIMAD.WIDE.U32 UR16, UR39, UR15, URZ ;  /* 0x0000000f271072a5 */ /* 0x004fe4000f8e00ff */
[----:B------:R-:W-:Y:S02]  /*25c0*/  UIMAD.WIDE.U32 UR8, UR40, UR12, URZ ;  /* 0x0000000c280872a5 */ /* 0x000fe4000f8e00ff */
[----:B------:R-:W-:-:S02]  /*25d0*/  UISETP.NE.AND UP0, UPT, UR14, 0x1, UPT ;  /* 0x000000010e00788c */ /* 0x000fc4000bf05270 */
[----:B------:R-:W-:Y:S01]  /*25e0*/  UIMAD.WIDE.U32 UR22, UR37, UR15, URZ ;  /* 0x0000000f251672a5 */ /* 0x000fe2000f8e00ff */
[----:B------:R-:W-:Y:S02]  /*25f0*/  UMOV UR16, UR17 ;  /* 0x0000001100107c82 */ /* 0x000fe40008000000 */
[----:B------:R-:W-:Y:S01]  /*2600*/  UMOV UR8, UR9 ;  /* 0x0000000900087c82 */ /* 0x000fe20008000000 */
[----:B---3--:R-:W-:Y:S02]  /*2610*/  USHF.R.U32.HI UR16, URZ, UR25, UR16 ;  /* 0x00000019ff107299 */ /* 0x008fe40008011610 */
[----:B----4-:R-:W-:Y:S02]  /*2620*/  UISETP.NE.AND UP2, UPT, UR20, 0x1, UPT ;  /* 0x000000011400788c */ /* 0x010fe4000bf45270 */
[----:B------:R-:W-:Y:S02]  /*2630*/  USHF.R.U32.HI UR8, URZ, UR13, UR8 ;  /* 0x0000000dff087299 */ /* 0x000fe40008011608 */
[----:B------:R-:W-:-:S02]  /*2640*/  USEL UR6, UR39, UR16, !UP0 ;  /* 0x0000001027067287 */ /* 0x000fc4000c000000 */
[----:B------:R-:W-:Y:S02]  /*2650*/  USEL UR8, UR40, UR8, !UP2 ;  /* 0x0000000828087287 */ /* 0x000fe4000d000000 */
[----:B-1----:R-:W-:Y:S01]  /*2660*/  UIMAD.WIDE.U32 UR16, UR6, UR10, URZ ;  /* 0x0000000a061072a5 */ /* 0x002fe2000f8e00ff */
[----:B------:R-:W-:Y:S01]  /*2670*/  UMOV UR4, UR23 ;  /* 0x0000001700047c82 */ /* 0x000fe20008000000 */
[----:B------:R-:W-:Y:S02]  /*2680*/  UIMAD.WIDE.U32 UR18, UR38, UR12, URZ ;  /* 0x0000000c261272a5 */ /* 0x000fe4000f8e00ff */
[----:B------:R-:W-:-:S03]  /*2690*/  UIMAD.WIDE.U32 UR22, UR8, UR10, URZ ;  /* 0x0000000a081672a5 */ /* 0x000fc6000f8e00ff */
[----:B------:R-:W-:Y:S01]  /*26a0*/  UMOV UR16, UR17 ;  /* 0x0000001100107c82 */ /* 0x000fe20008000000 */
[----:B------:R-:W-:Y:S02]  /*26b0*/  USHF.R.U32.HI UR4, URZ, UR25, UR4 ;  /* 0x00000019ff047299 */ /* 0x000fe40008011604 */
[----:B------:R-:W-:Y:S01]  /*26c0*/  @UP3 USHF.R.U32.HI UR6, URZ, UR11, UR16 ;  /* 0x0000000bff063299 */ /* 0x000fe20008011610 */
[----:B------:R-:W-:Y:S01]  /*26d0*/  UMOV UR18, UR19 ;  /* 0x0000001300127c82 */ /* 0x000fe20008000000 */
[----:B------:R-:W-:Y:S01]  /*26e0*/  UMOV UR22, UR23 ;  /* 0x0000001700167c82 */ /* 0x000fe20008000000 */
[----:B------:R-:W-:Y:S02]  /*26f0*/  USHF.R.U32.HI UR13, URZ, UR13, UR18 ;  /* 0x0000000dff0d7299 */ /* 0x000fe40008011612 */
[----:B------:R-:W-:Y:S02]  /*2700*/  USEL UR4, UR37, UR4, !UP0 ;  /* 0x0000000425047287 */ /* 0x000fe4000c000000 */
[----:B------:R-:W-:-:S02]  /*2710*/  @UP3 USHF.R.U32.HI UR8, URZ, UR11, UR22 ;  /* 0x0000000bff083299 */ /* 0x000fc40008011616 */
[----:B------:R-:W-:Y:S02]  /*2720*/  UIMAD UR9, UR42, UR6, URZ ;  /* 0x000000062a0972a4 */ /* 0x000fe4000f8e02ff */
[----:B------:R-:W-:Y:S02]  /*2730*/  USEL UR6, UR38, UR13, !UP2 ;  /* 0x0000000d26067287 */ /* 0x000fe4000d000000 */
[----:B------:R-:W-:Y:S02]  /*2740*/  UIMAD UR12, UR42, UR8, URZ ;  /* 0x000000082a0c72a4 */ /* 0x000fe4000f8e02ff */
[----:B------:R-:W-:Y:S02]  /*2750*/  UISETP.GE.AND UP0, UPT, UR4, UR9, UPT ;  /* 0x000000090400728c */ /* 0x000fe4000bf06270 */
[----:B------:R-:W-:Y:S02]  /*2760*/  UIMAD.WIDE.U32 UR16, UR4, UR10, URZ ;  /* 0x0000000a041072a5 */ /* 0x000fe4000f8e00ff */
[----:B------:R-:W-:-:S02]  /*2770*/  UISETP.GE.OR UP0, UPT, UR6, UR12, UP0 ;  /* 0x0000000c0600728c */ /* 0x000fc40008706670 */
        /* <DEDUP_REMOVED lines=19> */
.L_x_41:
[----:B------:R-:W2:Y:S02]  /*28b0*/  LDCU UR4, c[0x0][0xb30] ;  /* 0x00016600ff0477ac */ /* 0x000ea40008000800 */
[----:B--2---:R-:W-:-:S09]  /*28c0*/  UISETP.NE.AND UP0, UPT, UR4, 0x1, UPT ;  /* 0x000000010400788c */ /* 0x004fd2000bf05270 */
[----:B------:R-:W-:Y:S05]  /*28d0*/  BRA.U UP0, `(.L_x_42) ;  /* 0x0000000100447547 */ /* 0x000fea000b800000 */
[----:B------:R-:W2:Y:S01]  /*28e0*/  LDCU.128 UR12, c[0x0][0xb10] ;  /* 0x00016200ff0c77ac */ /* 0x000ea20008000c00 */
[----:B------:R-:W3:Y:S01]  /*28f0*/  LDCU UR16, c[0x0][0xb0c] ;  /* 0x00016180ff1077ac */ /* 0x000ee20008000800 */
[----:B------:R-:W4:Y:S01]  /*2900*/  LDCU UR17, c[0x0][0xb20] ;  /* 0x00016400ff1177ac */ /* 0x000f220008000800 */
[----:B--2---:R-:W-:Y:S02]  /*2910*/  UIMAD.WIDE.U32 UR10, UR38, UR12, URZ ;  /* 0x0000000c260a72a5 */ /* 0x004fe4000f8e00ff */
[----:B------:R-:W-:Y:S02]  /*2920*/  UIMAD.WIDE.U32 UR8, UR37, UR15, URZ ;  /* 0x0000000f250872a5 */ /* 0x000fe4000f8e00ff */
[----:B---3--:R-:W-:Y:S02]  /*2930*/  UISETP.NE.AND UP2, UPT, UR16, 0x1, UPT ;  /* 0x000000011000788c */ /* 0x008fe4000bf45270 */
[----:B------:R-:W-:Y:S01]  /*2940*/  UISETP.NE.AND UP0, UPT, UR14, 0x1, UPT ;  /* 0x000000010e00788c */ /* 0x000fe2000bf05270 */
[----:B------:R-:W-:-:S02]  /*2950*/  UMOV UR6, UR11 ;  /* 0x0000000b00067c82 */ /* 0x000fc40008000000 */
[----:B------:R-:W-:Y:S01]  /*2960*/  UMOV UR4, UR9 ;  /* 0x0000000900047c82 */ /* 0x000fe20008000000 */
[----:B------:R-:W-:Y:S02]  /*2970*/  USHF.R.U32.HI UR6, URZ, UR13, UR6 ;  /* 0x0000000dff067299 */ /* 0x000fe40008011606 */
[----:B----4-:R-:W-:Y:S02]  /*2980*/  USHF.R.U32.HI UR4, URZ, UR17, UR4 ;  /* 0x00000011ff047299 */ /* 0x010fe40008011604 */
[----:B------:R-:W-:Y:S02]  /*2990*/  USEL UR6, UR38, UR6, !UP2 ;  /* 0x0000000626067287 */ /* 0x000fe4000d000000 */
[----:B------:R-:W-:-:S04]  /*29a0*/  USEL UR4, UR37, UR4, !UP0 ;  /* 0x0000000425047287 */ /* 0x000fc8000c000000 */
[----:B------:R-:W-:Y:S02]  /*29b0*/  UIADD3 UR8, UPT, UPT, UR6, -UR4, URZ ;  /* 0x8000000406087290 */ /* 0x000fe4000fffe0ff */
[----:B------:R-:W-:Y:S02]  /*29c0*/  UIADD3 UR4, UPT, UPT, -UR6, UR4, URZ ;  /* 0x0000000406047290 */ /* 0x000fe4000fffe1ff */
[----:B------:R-:W-:Y:S02]  /*29d0*/  UIMAD UR37, UR8, UR14, UR37 ;  /* 0x0000000e082572a4 */ /* 0x000fe4000f8e0225 */
[----:B------:R-:W-:-:S12]  /*29e0*/  UIMAD UR38, UR4, UR16, UR38 ;  /* 0x00000010042672a4 */ /* 0x000fd8000f8e0226 */
.L_x_42:
[----:B------:R-:W-:Y:S01]  /*29f0*/  VIADD R11, R11, 0x1 ;  /* 0x000000010b0b7836 */ /* 0x000fe20000000000 */
[----:B------:R-:W-:Y:S01]  /*2a00*/  PLOP3.LUT P1, PT, PT, PT, PT, 0x80, 0x8 ;  /* 0x000000000008781c */ /* 0x000fe20003f2f070 */
[----:B------:R-:W-:Y:S02]  /*2a10*/  UIADD3 UR16, UPT, UPT, UR38, UR62, URZ ;  /* 0x0000003e26107290 */ /* 0x000fe4000fffe0ff */
[----:B------:R-:W-:Y:S01]  /*2a20*/  UIADD3 UR20, UPT, UPT, UR37, UR59, URZ ;  /* 0x0000003b25147290 */ /* 0x000fe2000fffe0ff */
[----:B------:R-:W-:-:S04]  /*2a30*/  ISETP.NE.AND P0, PT, R11, 0x2, PT ;  /* 0x000000020b00780c */ /* 0x000fc80003f05270 */
[----:B------:R-:W-:Y:S02]  /*2a40*/  SEL R3, RZ, 0x1, P0 ;  /* 0x00000001ff037807 */ /* 0x000fe40000000000 */
[----:B------:R-:W-:Y:S02]  /*2a50*/  SEL R11, R11, RZ, P0 ;  /* 0x000000ff0b0b7207 */ /* 0x000fe40000000000 */
[----:B------:R-:W-:Y:S01]  /*2a60*/  LOP3.LUT R10, R10, R3, RZ, 0x3c, !PT ;  /* 0x000000030a0a7212 */ /* 0x000fe200078e3cff */
[----:B------:R-:W-:Y:S06]  /*2a70*/  BRA.U UP1, `(.L_x_43) ;  /* 0xfffffff1015c7547 */ /* 0x000fec000b83ffff */
[----:B------:R-:W-:Y:S01]  /*2a80*/  UIADD3 UR7, UPT, UPT, UR7, 0x110, URZ ;  /* 0x0000011007077890 */ /* 0x000fe2000fffe0ff */
[----:B------:R-:W-:-:S03]  /*2a90*/  SHF.L.U32 R3, R12, 0x1f, RZ ;  /* 0x0000001f0c037819 */ /* 0x000fc600000006ff */
[----:B------:R-:W-:-:S09]  /*2aa0*/  ULEA UR4, UR5, UR7, 0x3 ;  /* 0x0000000705047291 */ /* 0x000fd2000f8e18ff */
[----:B------:R-:W2:Y:S02]  /*2ab0*/  SYNCS.PHASECHK.TRANS64.TRYWAIT P0, [UR4], R3 ;  /* 0x00000003ff0075a7 */ /* 0x000ea40008001104 */
[----:B--2---:R-:W-:Y:S05]  /*2ac0*/  @!P0 BRA `(.L_x_44) ;  /* 0x0000006000908947 */ /* 0x004fea0003800000 */
.L_x_148:
[----:B------:R-:W-:-:S04]  /*2ad0*/  UIADD3 UR4, UPT, UPT, UR5, 0x1, URZ ;  /* 0x0000000105047890 */ /* 0x000fc8000fffe0ff */
[----:B------:R-:W-:-:S04]  /*2ae0*/  UISETP.NE.AND UP0, UPT, UR4, 0x22, UPT ;  /* 0x000000220400788c */ /* 0x000fc8000bf05270 */
[----:B------:R-:W-:Y:S02]  /*2af0*/  USEL UR6, URZ, 0x1, UP0 ;  /* 0x00000001ff067887 */ /* 0x000fe40008000000 */
[----:B------:R-:W-:-:S04]  /*2b00*/  USEL UR4, UR4, URZ, UP0 ;  /* 0x000000ff04047287 */ /* 0x000fc80008000000 */
[----:B------:R-:W-:Y:S01]  /*2b10*/  ULEA UR5, UR4, UR7, 0x3 ;  /* 0x0000000704057291 */ /* 0x000fe2000f8e18ff */
[----:B------:R-:W-:-:S04]  /*2b20*/  LOP3.LUT R2, R12, UR6, RZ, 0x3c, !PT ;  /* 0x000000060c027c12 */ /* 0x000fc8000f8e3cff */
[----:B-1----:R-:W-:-:S04]  /*2b30*/  SHF.L.U32 R3, R2, 0x1f, RZ ;  /* 0x0000001f02037819 */ /* 0x002fc800000006ff */
[----:B------:R-:W1:Y:S02]  /*2b40*/  SYNCS.PHASECHK.TRANS64.TRYWAIT P0, [UR5], R3 ;  /* 0x00000003ff0075a7 */ /* 0x000e640008001105 */
[----:B-1----:R-:W-:Y:S05]  /*2b50*/  @!P0 BRA `(.L_x_45) ;  /* 0x0000006000848947 */ /* 0x002fea0003800000 */
.L_x_150:
        /* <DEDUP_REMOVED lines=9> */
.L_x_152:
        /* <DEDUP_REMOVED lines=9> */
.L_x_154:
        /* <DEDUP_REMOVED lines=9> */
.L_x_156:
        /* <DEDUP_REMOVED lines=9> */
.L_x_158:
        /* <DEDUP_REMOVED lines=9> */
.L_x_160:
        /* <DEDUP_REMOVED lines=9> */
.L_x_162:
        /* <DEDUP_REMOVED lines=9> */
.L_x_164:
        /* <DEDUP_REMOVED lines=9> */
.L_x_166:
        /* <DEDUP_REMOVED lines=9> */
.L_x_168:
        /* <DEDUP_REMOVED lines=9> */
.L_x_170:
        /* <DEDUP_REMOVED lines=9> */
.L_x_172:
        /* <DEDUP_REMOVED lines=9> */
.L_x_174:
        /* <DEDUP_REMOVED lines=9> */
.L_x_176:
        /* <DEDUP_REMOVED lines=9> */
.L_x_178:
        /* <DEDUP_REMOVED lines=9> */
.L_x_180:
        /* <DEDUP_REMOVED lines=9> */
.L_x_182:
        /* <DEDUP_REMOVED lines=9> */
.L_x_184:
        /* <DEDUP_REMOVED lines=9> */
.L_x_186:
        /* <DEDUP_REMOVED lines=9> */
.L_x_188:
        /* <DEDUP_REMOVED lines=9> */
.L_x_190:
        /* <DEDUP_REMOVED lines=9> */
.L_x_192:
        /* <DEDUP_REMOVED lines=9> */
.L_x_194:
        /* <DEDUP_REMOVED lines=9> */
.L_x_196:
        /* <DEDUP_REMOVED lines=9> */
.L_x_198:
        /* <DEDUP_REMOVED lines=9> */
.L_x_200:
        /* <DEDUP_REMOVED lines=9> */
.L_x_202:
        /* <DEDUP_REMOVED lines=9> */
.L_x_204:
        /* <DEDUP_REMOVED lines=9> */
.L_x_206:
        /* <DEDUP_REMOVED lines=9> */
.L_x_208:
        /* <DEDUP_REMOVED lines=9> */
.L_x_210:
        /* <DEDUP_REMOVED lines=9> */
.L_x_212:
[----:B------:R-:W-:-:S04]  /*3cd0*/  UIADD3 UR4, UPT, UPT, UR4, 0x1, URZ ;  /* 0x0000000104047890 */ /* 0x000fc8000fffe0ff */
[----:B------:R-:W-:-:S04]  /*3ce0*/  UISETP.NE.AND UP0, UPT, UR4, 0x22, UPT ;  /* 0x000000220400788c */ /* 0x000fc8000bf05270 */
[----:B------:R-:W-:Y:S02]  /*3cf0*/  USEL UR5, URZ, 0x1, UP0 ;  /* 0x00000001ff057887 */ /* 0x000fe40008000000 */
[----:B------:R-:W-:-:S04]  /*3d00*/  USEL UR4, UR4, URZ, UP0 ;  /* 0x000000ff04047287 */ /* 0x000fc80008000000 */
[----:B------:R-:W-:Y:S01]  /*3d10*/  ULEA UR4, UR4, UR7, 0x3 ;  /* 0x0000000704047291 */ /* 0x000fe2000f8e18ff */
[----:B-1----:R-:W-:-:S04]  /*3d20*/  LOP3.LUT R3, R2, UR5, RZ, 0x3c, !PT ;  /* 0x0000000502037c12 */ /* 0x002fc8000f8e3cff */
[----:B------:R-:W-:Y:S01]  /*3d30*/  SHF.L.U32 R3, R3, 0x1f, RZ ;  /* 0x0000001f03037819 */ /* 0x000fe200000006ff */
[----:B------:R-:W-:-:S07]  /*3d40*/  IMAD.U32 R0, RZ, RZ, UR4 ;  /* 0x00000004ff007e24 */ /* 0x000fce000f8e00ff */
.L_x_77:
[----:B-1----:R1:W2:Y:S02]  /*3d50*/  SYNCS.PHASECHK.TRANS64.TRYWAIT P0, [R0+URZ], R3 ;  /* 0x00000003000075a7 */ /* 0x0022a400080011ff */
[----:B--2---:R-:W-:Y:S05]  /*3d60*/  @!P0 NANOSLEEP.SYNCS 0x989680 ;  /* 0x009896800000895d */ /* 0x004fea0003900000 */
[----:B------:R-:W2:Y:S02]  /*3d70*/  @!P0 SYNCS.PHASECHK.TRANS64 P0, [R0+URZ], R3 ;  /* 0x00000003000085a7 */ /* 0x000ea400080010ff */
[----:B--2---:R-:W-:Y:S05]  /*3d80*/  @P0 EXIT ;  /* 0x000000000000094d */ /* 0x004fea0003800000 */
[----:B------:R-:W-:Y:S05]  /*3d90*/  BRA `(.L_x_77) ;  /* 0xfffffffc00ec7947 */ /* 0x000fea000383ffff */
.L_x_23:
[----:B------:R-:W1:Y:S02]  /*3da0*/  S2UR UR4, SR_CgaCtaId ;  /* 0x00000000000479c3 */ /* 0x000e640000008800 */
[----:B-1----:R-:W-:-:S04]  /*3db0*/  UISETP.NE.AND UP0, UPT, UR4, URZ, UPT ;  /* 0x000000ff0400728c */ /* 0x002fc8000bf05270 */
[----:B------:R-:W-:-:S09]  /*3dc0*/  UISETP.NE.OR UP0, UPT, UR17, 0x1, UP0 ;  /* 0x000000011100788c */ /* 0x000fd20008705670 */
[----:B------:R-:W-:Y:S05]  /*3dd0*/  BRA.U UP0, `(.L_x_78) ;  /* 0x00000005004c7547 */ /* 0x000fea000b800000 */
[----:B------:R-:W1:Y:S01]  /*3de0*/  S2UR UR5, SR_CgaCtaId ;  /* 0x00000000000579c3 */ /* 0x000e620000008800 */
[----:B------:R-:W-:Y:S01]  /*3df0*/  UMOV UR4, 0x400 ;  /* 0x0000040000047882 */ /* 0x000fe20000000000 */
[----:B------:R-:W-:Y:S01]  /*3e00*/  ISETP.GE.U32.AND P2, PT, R0, 0x2, PT ;  /* 0x000000020000780c */ /* 0x000fe20003f46070 */
[----:B------:R-:W-:Y:S01]  /*3e10*/  IMAD.MOV.U32 R12, RZ, RZ, 0x1 ;  /* 0x00000001ff0c7424 */ /* 0x000fe200078e00ff */
[----:B------:R-:W-:Y:S02]  /*3e20*/  CS2R R10, SRZ ;  /* 0x00000000000a7805 */ /* 0x000fe4000001ff00 */
[----:B------:R-:W-:Y:S01]  /*3e30*/  CS2R R8, SRZ ;  /* 0x0000000000087805 */ /* 0x000fe2000001ff00 */
[----:B-1----:R-:W-:-:S03]  /*3e40*/  ULEA UR6, UR5, UR4, 0x18 ;  /* 0x0000000405067291 */ /* 0x002fc6000f8ec0ff */
[----:B------:R-:W-:-:S09]  /*3e50*/  UMOV UR5, URZ ;  /* 0x000000ff00057c82 */ /* 0x000fd20008000000 */
.L_x_82:
[----:B------:R-:W-:Y:S02]  /*3e60*/  LEA R2, R8, UR6, 0x3 ;  /* 0x0000000608027c11 */ /* 0x000fe4000f8e18ff */
[----:B------:R-:W-:-:S03]  /*3e70*/  SHF.L.U32 R5, R9, 0x1f, RZ ;  /* 0x0000001f09057819 */ /* 0x000fc600000006ff */
[----:B------:R-:W-:Y:S01]  /*3e80*/  VIADD R4, R2, 0x2c0 ;  /* 0x000002c002047836 */ /* 0x000fe20000000000 */
[----:B------:R-:W1:Y:S02]  /*3e90*/  SYNCS.PHASECHK.TRANS64.TRYWAIT P0, [R2+URZ+0x2b0], R5 ;  /* 0x0002b005020075a7 */ /* 0x000e6400080011ff */
[----:B-1----:R-:W-:Y:S05]  /*3ea0*/  @!P0 BRA `(.L_x_79) ;  /* 0x0000005800b08947 */ /* 0x002fea0003800000 */
.L_x_213:
[----:B------:R-:W-:Y:S01]  /*3eb0*/  ULEA UR4, UR5, UR6, 0x3 ;  /* 0x0000000605047291 */ /* 0x000fe2000f8e18ff */
[----:B------:R-:W-:Y:S02]  /*3ec0*/  PRMT R4, RZ, 0x654, R4 ;  /* 0x00000654ff047816 */ /* 0x000fe40000000004 */
[----:B-1----:R-:W-:Y:S01]  /*3ed0*/  SHF.L.U32 R5, R12, 0x1f, RZ ;  /* 0x0000001f0c057819 */ /* 0x002fe200000006ff */
[----:B------:R-:W-:Y:S01]  /*3ee0*/  UIADD3 UR7, UPT, UPT, UR4, 0x250, URZ ;  /* 0x0000025004077890 */ /* 0x000fe2000fffe0ff */
[----:B------:R1:W-:Y:S05]  /*3ef0*/  SYNCS.ARRIVE.TRANS64.RED.A1T0 RZ, [R4+URZ], RZ ;  /* 0x000000ff04ff79a7 */ /* 0x0003ea00081004ff */
[----:B------:R-:W-:Y:S01]  /*3f00*/  IMAD.U32 R7, RZ, RZ, UR7 ;  /* 0x00000007ff077e24 */ /* 0x000fe2000f8e00ff */
[----:B------:R-:W2:Y:S04]  /*3f10*/  SYNCS.PHASECHK.TRANS64.TRYWAIT P0, [UR4+0x260], R5 ;  /* 0x00026005ff0075a7 */ /* 0x000ea80008001104 */
[----:B------:R-:W-:Y:S01]  /*3f20*/  PRMT R6, R0, 0x654, R7 ;  /* 0x0000065400067816 */ /* 0x000fe20000000007 */
[----:B-1----:R-:W-:Y:S01]  /*3f30*/  @!P2 IMAD.MOV.U32 R4, RZ, RZ, 0x10 ;  /* 0x00000010ff04a424 */ /* 0x002fe200078e00ff */
[----:B--2---:R-:W-:Y:S06]  /*3f40*/  @!P0 BRA `(.L_x_80) ;  /* 0x00000058009c8947 */ /* 0x004fec0003800000 */
.L_x_215:
[----:B------:R-:W-:Y:S01]  /*3f50*/  ULEA UR8, UR5, UR6, 0x4 ;  /* 0x0000000605087291 */ /* 0x000fe2000f8e20ff */
[----:B------:R-:W-:Y:S01]  /*3f60*/  SEL R3, R6, R3, !P2 ;  /* 0x0000000306037207 */ /* 0x000fe20005000000 */
[----:B------:R-:W-:Y:S01]  /*3f70*/  UIADD3 UR9, UPT, UPT, UR4, 0x250, URZ ;  /* 0x0000025004097890 */ /* 0x000fe2000fffe0ff */
[----:B-1----:R-:W-:Y:S01]  /*3f80*/  LEA R2, R11, UR6, 0x3 ;  /* 0x000000060b027c11 */ /* 0x002fe2000f8e18ff */
[----:B------:R-:W-:Y:S01]  /*3f90*/  UIADD3 UR8, UPT, UPT, UR8, 0x2e0, URZ ;  /* 0x000002e008087890 */ /* 0x000fe2000fffe0ff */
[----:B------:R-:W-:Y:S01]  /*3fa0*/  SHF.L.U32 R5, R10, 0x1f, RZ ;  /* 0x0000001f0a057819 */ /* 0x000fe200000006ff */
[----:B------:R1:W-:Y:S01]  /*3fb0*/  @!P2 SYNCS.ARRIVE.TRANS64.RED RZ, [R3+URZ], R4 ;  /* 0x0000000403ffa9a7 */ /* 0x0003e200080004ff */
[----:B------:R-:W-:Y:S01]  /*3fc0*/  UIADD3 UR4, UPT, UPT, UR5, 0x1, URZ ;  /* 0x0000000105047890 */ /* 0x000fe2000fffe0ff */
[----:B------:R-:W-:-:S03]  /*3fd0*/  VIADD R8, R8, 0x1 ;  /* 0x0000000108087836 */ /* 0x000fc60000000000 */
[----:B------:R-:W-:Y:S02]  /*3fe0*/  UISETP.NE.AND UP0, UPT, UR4, 0x2, UPT ;  /* 0x000000020400788c */ /* 0x000fe4000bf05270 */
[----:B------:R-:W-:Y:S06]  /*3ff0*/  UGETNEXTWORKID.BROADCAST [UR8], [UR9] ;  /* 0x00000000080073ca */ /* 0x000fec0008000100 */
[----:B------:R-:W-:Y:S01]  /*4000*/  USEL UR7, URZ, 0x1, UP0 ;  /* 0x00000001ff077887 */ /* 0x000fe20008000000 */
[----:B------:R-:W-:Y:S01]  /*4010*/  ISETP.NE.AND P0, PT, R8, 0x2, PT ;  /* 0x000000020800780c */ /* 0x000fe20003f05270 */
[----:B------:R-:W-:Y:S01]  /*4020*/  USEL UR5, UR4, URZ, UP0 ;  /* 0x000000ff04057287 */ /* 0x000fe20008000000 */
[----:B------:R-:W2:Y:S03]  /*4030*/  SYNCS.PHASECHK.TRANS64.TRYWAIT P1, [R2+URZ+0x250], R5 ;  /* 0x00025005020075a7 */ /* 0x000ea600080211ff */
[----:B------:R-:W-:Y:S01]  /*4040*/  LOP3.LUT R12, R12, UR7, RZ, 0x3c, !PT ;  /* 0x000000070c0c7c12 */ /* 0x000fe2000f8e3cff */
[----:B-12---:R-:W-:Y:S07]  /*4050*/  @!P1 BRA `(.L_x_81) ;  /* 0x0000005800709947 */ /* 0x006fee0003800000 */
.L_x_216:
[C---:B------:R-:W-:Y:S01]  /*4060*/  LEA R4, R11.reuse, UR6, 0x4 ;  /* 0x000000060b047c11 */ /* 0x040fe2000f8e20ff */
[----:B-1----:R-:W-:Y:S01]  /*4070*/  VIADD R2, R2, 0x260 ;  /* 0x0000026002027836 */ /* 0x002fe20000000000 */
[----:B------:R-:W-:Y:S01]  /*4080*/  SEL R8, R8, RZ, P0 ;  /* 0x000000ff08087207 */ /* 0x000fe20000000000 */
[----:B------:R-:W-:-:S03]  /*4090*/  VIADD R11, R11, 0x1 ;  /* 0x000000010b0b7836 */ /* 0x000fc60000000000 */
[----:B------:R-:W1:Y:S01]  /*40a0*/  LDS.128 R4, [R4+0x2e0] ;  /* 0x0002e00004047984 */ /* 0x000e620000000c00 */
[----:B------:R-:W-:Y:S02]  /*40b0*/  PRMT R2, RZ, 0x654, R2 ;  /* 0x00000654ff027816 */ /* 0x000fe40000000002 */
[C---:B------:R-:W-:Y:S01]  /*40c0*/  ISETP.NE.AND P1, PT, R11.reuse, 0x2, PT ;  /* 0x000000020b00780c */ /* 0x040fe20003f25270 */
[----:B------:R-:W-:Y:S01]  /*40d0*/  @!PT LDS RZ, [RZ] ;  /* 0x00000000fffff984 */ /* 0x000fe20000000800 */
[----:B------:R-:W-:Y:S01]  /*40e0*/  @!PT LDS RZ, [RZ] ;  /* 0x00000000fffff984 */ /* 0x000fe20000000800 */
[----:B------:R-:W-:Y:S01]  /*40f0*/  @!PT LDS RZ, [RZ] ;  /* 0x00000000fffff984 */ /* 0x000fe20000000800 */
[----:B------:R-:W-:Y:S01]  /*4100*/  @!PT LDS RZ, [RZ] ;  /* 0x00000000fffff984 */ /* 0x000fe20000000800 */
[----:B------:R2:W-:Y:S06]  /*4110*/  MEMBAR.ALL.CTA ;  /* 0x0000000000007992 */ /* 0x0005ec0000008000 */
[----:B--2---:R-:W2:Y:S01]  /*4120*/  FENCE.VIEW.ASYNC.S ;  /* 0x00000000000073c6 */ /* 0x004ea20000000000 */
[----:B------:R-:W-:Y:S01]  /*4130*/  SEL R11, R11, RZ, P1 ;  /* 0x000000ff0b0b7207 */ /* 0x000fe20000800000 */
[----:B--2---:R2:W-:Y:S01]  /*4140*/  SYNCS.ARRIVE.TRANS64.RED.A1T0 RZ, [R2+URZ], RZ ;  /* 0x000000ff02ff79a7 */ /* 0x0045e200081004ff */
[----:B-1----:R-:W-:-:S02]  /*4150*/  LOP3.LUT P3, RZ, R6, 0x1, RZ, 0xc0, !PT ;  /* 0x0000000106ff7812 */ /* 0x002fc4000786c0ff */
[----:B------:R-:W-:-:S04]  /*4160*/  SEL R5, RZ, 0x1, P1 ;  /* 0x00000001ff057807 */ /* 0x000fc80000800000 */
[----:B------:R-:W-:Y:S02]  /*4170*/  LOP3.LUT R10, R10, R5, RZ, 0x3c, !PT ;  /* 0x000000050a0a7212 */ /* 0x000fe400078e3cff */
[----:B--2---:R-:W-:-:S04]  /*4180*/  SEL R2, RZ, 0x1, P0 ;  /* 0x00000001ff027807 */ /* 0x004fc80000000000 */
[----:B------:R-:W-:Y:S01]  /*4190*/  LOP3.LUT R9, R9, R2, RZ, 0x3c, !PT ;  /* 0x0000000209097212 */ /* 0x000fe200078e3cff */
[----:B------:R-:W-:Y:S06]  /*41a0*/  @P3 BRA `(.L_x_82) ;  /* 0xfffffffc002c3947 */ /* 0x000fec000383ffff */
[----:B------:R-:W-:Y:S01]  /*41b0*/  ULEA UR4, UR5, UR6, 0x3 ;  /* 0x0000000605047291 */ /* 0x000fe2000f8e18ff */
[----:B------:R-:W-:-:S08]  /*41c0*/  SHF.L.U32 R3, R12, 0x1f, RZ ;  /* 0x0000001f0c037819 */ /* 0x000fd000000006ff */
[----:B------:R-:W1:Y:S02]  /*41d0*/  SYNCS.PHASECHK.TRANS64 P0, [UR4+0x260], R3 ;  /* 0x00026003ff0075a7 */ /* 0x000e640008001004 */
[----:B-1----:R-:W-:Y:S05]  /*41e0*/  @P0 BRA `(.L_x_83) ;  /* 0x0000000000080947 */ /* 0x002fea0003800000 */
[----:B------:R-:W1:Y:S02]  /*41f0*/  SYNCS.PHASECHK.TRANS64.TRYWAIT P0, [UR4+0x260], R3 ;  /* 0x00026003ff0075a7 */ /* 0x000e640008001104 */
[----:B-1----:R-:W-:Y:S05]  /*4200*/  @!P0 BRA `(.L_x_84) ;  /* 0x0000005800188947 */ /* 0x002fea0003800000 */
.L_x_83:
[----:B------:R-:W-:-:S04]  /*4210*/  UIADD3 UR7, UPT, UPT, UR5, 0x1, URZ ;  /* 0x0000000105077890 */ /* 0x000fc8000fffe0ff */
[----:B------:R-:W-:-:S04]  /*4220*/  UISETP.NE.AND UP0, UPT, UR7, 0x2, UPT ;  /* 0x000000020700788c */ /* 0x000fc8000bf05270 */
[----:B------:R-:W-:Y:S02]  /*4230*/  USEL UR8, URZ, 0x1, UP0 ;  /* 0x00000001ff087887 */ /* 0x000fe40008000000 */
[----:B------:R-:W-:-:S04]  /*4240*/  USEL UR7, UR7, URZ, UP0 ;  /* 0x000000ff07077287 */ /* 0x000fc80008000000 */
[----:B------:R-:W-:Y:S01]  /*4250*/  ULEA UR7, UR7, UR6, 0x3 ;  /* 0x0000000607077291 */ /* 0x000fe2000f8e18ff */
[----:B-1----:R-:W-:-:S04]  /*4260*/  LOP3.LUT R3, R12, UR8, RZ, 0x3c, !PT ;  /* 0x000000080c037c12 */ /* 0x002fc8000f8e3cff */
[----:B------:R-:W-:-:S04]  /*4270*/  SHF.L.U32 R0, R3, 0x1f, RZ ;  /* 0x0000001f03007819 */ /* 0x000fc800000006ff */
[----:B------:R-:W1:Y:S02]  /*4280*/  SYNCS.PHASECHK.TRANS64 P0, [UR7+0x260], R0 ;  /* 0x00026000ff0075a7 */ /* 0x000e640008001007 */
[----:B-1----:R-:W-:Y:S05]  /*4290*/  @P0 EXIT ;  /* 0x000000000000094d */ /* 0x002fea0003800000 */
[----:B------:R-:W-:Y:S02]  /*42a0*/  SHF.L.U32 R3, R3, 0x1f, RZ ;  /* 0x0000001f03037819 */ /* 0x000fe400000006ff */
[----:B------:R-:W-:-:S07]  /*42b0*/  MOV R0, UR7 ;  /* 0x0000000700007c02 */ /* 0x000fce0008000f00 */
.L_x_85:
[----:B-1----:R1:W2:Y:S02]  /*42c0*/  SYNCS.PHASECHK.TRANS64.TRYWAIT P0, [R0+URZ+0x260], R3 ;  /* 0x00026003000075a7 */ /* 0x0022a400080011ff */
[----:B--2---:R-:W-:Y:S05]  /*42d0*/  @!P0 NANOSLEEP.SYNCS 0x989680 ;  /* 0x009896800000895d */ /* 0x004fea0003900000 */
[----:B------:R-:W2:Y:S02]  /*42e0*/  @!P0 SYNCS.PHASECHK.TRANS64 P0, [R0+URZ+0x260], R3 ;  /* 0x00026003000085a7 */ /* 0x000ea400080010ff */
[----:B--2---:R-:W-:Y:S05]  /*42f0*/  @P0 EXIT ;  /* 0x000000000000094d */ /* 0x004fea0003800000 */
[----:B------:R-:W-:Y:S05]  /*4300*/  BRA `(.L_x_85) ;  /* 0xfffffffc00ec7947 */ /* 0x000fea000383ffff */
.L_x_78:
[----:B------:R-:W-:Y:S05]  /*4310*/  BRA.U UP4, `(.L_x_86) ;  /* 0x0000000d04847547 */ /* 0x000fea000b800000 */
[----:B------:R-:W1:Y:S01]  /*4320*/  S2UR UR7, SR_CgaCtaId ;  /* 0x00000000000779c3 */ /* 0x000e620000008800 */
[----:B------:R-:W-:Y:S01]  /*4330*/  UMOV UR4, 0x40 ;  /* 0x0000004000047882 */ /* 0x000fe20000000000 */
[----:B------:R-:W-:Y:S01]  /*4340*/  NOP ;  /* 0x0000000000007918 */ /* 0x000fe20000000000 */
[----:B------:R-:W-:Y:S01]  /*4350*/  UMOV UR6, 0x400 ;  /* 0x0000040000067882 */ /* 0x000fe20000000000 */
[----:B-1----:R-:W-:Y:S02]  /*4360*/  ULEA UR5, UR7, UR4, 0x18 ;  /* 0x0000000407057291 */ /* 0x002fe4000f8ec0ff */
[----:B------:R-:W-:-:S07]  /*4370*/  ULEA UR6, UR7, UR6, 0x18 ;  /* 0x0000000607067291 */ /* 0x000fce000f8ec0ff */
[----:B------:R-:W1:Y:S02]  /*4380*/  LDS.U8 R0, [UR5+0x1c] ;  /* 0x00001c05ff007984 */ /* 0x000e640008000000 */
[----:B-1----:R-:W-:-:S13]  /*4390*/  ISETP.NE.AND P0, PT, R0, RZ, PT ;  /* 0x000000ff0000720c */ /* 0x002fda0003f05270 */
[----:B------:R-:W-:Y:S05]  /*43a0*/  @P0 BRA `(.L_x_87) ;  /* 0x0000000000580947 */ /* 0x000fea0003800000 */
[----:B------:R-:W-:-:S13]  /*43b0*/  ELECT P0, URZ, PT ;  /* 0x0000000000ff782f */ /* 0x000fda0003800000 */
[----:B------:R-:W-:Y:S05]  /*43c0*/  @!P0 BRA `(.L_x_88) ;  /* 0x0000000000608947 */ /* 0x000fea0003800000 */
[----:B------:R-:W-:Y:S01]  /*43d0*/  UMOV UR4, 0x10 ;  /* 0x0000001000047882 */ /* 0x000fe20000000000 */
[----:B------:R-:W-:Y:S01]  /*43e0*/  HFMA2 R0, -RZ, RZ, 0, 5.9604644775390625e-08 ;  /* 0x00000001ff007431 */ /* 0x000fe200000001ff */
[----:B------:R-:W-:-:S03]  /*43f0*/  MOV R3, 0xffff ;  /* 0x0000ffff00037802 */ /* 0x000fc60000000f00 */
[----:B------:R-:W-:Y:S04]  /*4400*/  DEPBAR.LE SB1, 0x36 ;  /* 0x00009d800000791a */ /* 0x000fe80000000000 */
[----:B------:R-:W1:Y:S02]  /*4410*/  UTCATOMSWS.FIND_AND_SET.ALIGN UP0, UR4, UR4 ;  /* 0x00000004000475e3 */ /* 0x000e640008000800 */
[----:B-1----:R-:W-:Y:S01]  /*4420*/  MOV R4, UR4 ;  /* 0x0000000400047c02 */ /* 0x002fe20008000f00 */
[----:B------:R-:W-:Y:S06]  /*4430*/  BRA.U UP0, `(.L_x_89) ;  /* 0x0000000100187547 */ /* 0x000fec000b800000 */
.L_x_90:
[----:B------:R-:W-:Y:S05]  /*4440*/  NANOSLEEP 0x64 ;  /* 0x000000640000795d */ /* 0x000fea0003800000 */
[----:B------:R-:W-:-:S05]  /*4450*/  UMOV UR4, 0x10 ;  /* 0x0000001000047882 */ /* 0x000fca0000000000 */
[----:B------:R-:W-:Y:S04]  /*4460*/  DEPBAR.LE SB1, 0x36 ;  /* 0x00009d800000791a */ /* 0x000fe80000000000 */
[----:B------:R-:W1:Y:S02]  /*4470*/  UTCATOMSWS.FIND_AND_SET.ALIGN UP0, UR4, UR4 ;  /* 0x00000004000475e3 */ /* 0x000e640008000800 */
[----:B-1----:R-:W-:Y:S01]  /*4480*/  MOV R4, UR4 ;  /* 0x0000000400047c02 */ /* 0x002fe20008000f00 */
[----:B------:R-:W-:Y:S05]  /*4490*/  BRA.U !UP0, `(.L_x_90) ;  /* 0xfffffffd08e87547 */ /* 0x000fea000b83ffff */
.L_x_89:
[-C--:B------:R-:W-:Y:S02]  /*44a0*/  SHF.L.U32 R3, R3, R4.reuse, RZ ;  /* 0x0000000403037219 */ /* 0x080fe400000006ff */
[----:B------:R-:W-:Y:S01]  /*44b0*/  SHF.L.U32 R0, R0, R4, RZ ;  /* 0x0000000400007219 */ /* 0x000fe200000006ff */
[----:B------:R-:W-:Y:S02]  /*44c0*/  IMAD.SHL.U32 R4, R4, 0x20, RZ ;  /* 0x0000002004047824 */ /* 0x000fe400078e00ff */
[----:B------:R1:W-:Y:S04]  /*44d0*/  ATOMS.OR RZ, [UR5+0x14], R3 ;  /* 0x00001403ffff798c */ /* 0x0003e8000b000005 */
[----:B------:R1:W-:Y:S04]  /*44e0*/  ATOMS.OR RZ, [UR5+0x18], R0 ;  /* 0x00001800ffff798c */ /* 0x0003e8000b000005 */
[----:B------:R1:W-:Y:S01]  /*44f0*/  STS [UR6+0x300], R4 ;  /* 0x00030004ff007988 */ /* 0x0003e20008000806 */
[----:B------:R-:W-:Y:S05]  /*4500*/  BRA `(.L_x_88) ;  /* 0x0000000000107947 */ /* 0x000fea0003800000 */
.L_x_87:
[----:B------:R-:W-:Y:S02]  /*4510*/  MOV R0, 0xffffffff ;  /* 0xffffffff00007802 */ /* 0x000fe40000000f00 */
[----:B------:R-:W-:-:S03]  /*4520*/  MOV R4, 0x4550 ;  /* 0x0000455000047802 */ /* 0x000fc60000000f00 */
[----:B------:R1:W-:Y:S04]  /*4530*/  STS [UR6+0x300], R0 ;  /* 0x00030000ff007988 */ /* 0x0003e80008000806 */
[----:B-1---5:R-:W-:Y:S05]  /*4540*/  CALL.REL.NOINC `($__internal_1_$__cuda_sm10x_tcgen05_guardrail_trap_phase_invalid_during_alloc) ;  /* 0x0000005800d47944 */ /* 0x022fea0003c00000 */
.L_x_88:
[----:B------:R-:W-:Y:S05]  /*4550*/  WARPSYNC.ALL ;  /* 0x0000000000007948 */ /* 0x000fea0003800000 */
[----:B------:R-:W2:Y:S01]  /*4560*/  S2UR UR4, SR_CgaCtaId ;  /* 0x00000000000479c3 */ /* 0x000ea20000008800 */
[----:B------:R-:W-:Y:S01]  /*4570*/  UMOV UR13, 0x400 ;  /* 0x00000400000d7882 */ /* 0x000fe20000000000 */
[----:B------:R-:W-:-:S06]  /*4580*/  NOP ;  /* 0x0000000000007918 */ /* 0x000fcc0000000000 */
[----:B------:R-:W-:Y:S06]  /*4590*/  BAR.ARV 0x6, 0xa0 ;  /* 0x0182800000007b1d */ /* 0x000fec0000002000 */
[----:B------:R-:W3:Y:S01]  /*45a0*/  LDCU UR5, c[0x0][0x38c] ;  /* 0x00007180ff0577ac */ /* 0x000ee20008000800 */
[----:B------:R-:W-:Y:S01]  /*45b0*/  LOP3.LUT R2, R2, 0xffff, RZ, 0xc0, !PT ;  /* 0x0000ffff02027812 */ /* 0x000fe200078ec0ff */
[----:B------:R-:W-:Y:S01]  /*45c0*/  IMAD.MOV.U32 R11, RZ, RZ, 0x1 ;  /* 0x00000001ff0b7424 */ /* 0x000fe200078e00ff */
[----:B------:R-:W-:Y:S01]  /*45d0*/  CS2R R8, SRZ ;  /* 0x0000000000087805 */ /* 0x000fe2000001ff00 */
[----:B------:R-:W4:Y:S01]  /*45e0*/  LDCU UR8, c[0x0][0x38c] ;  /* 0x00007180ff0877ac */ /* 0x000f220008000800 */
[----:B------:R-:W-:Y:S01]  /*45f0*/  R2UR UR15, R2 ;  /* 0x00000000020f72ca */ /* 0x000fe200000e0000 */
[----:B------:R-:W-:Y:S01]  /*4600*/  IMAD.MOV.U32 R10, RZ, RZ, RZ ;  /* 0x000000ffff0a7224 */ /* 0x000fe200078e00ff */
[----:B------:R-:W-:Y:S01]  /*4610*/  UMOV UR18, URZ ;  /* 0x000000ff00127c82 */ /* 0x000fe20008000000 */
[----:B------:R-:W-:Y:S01]  /*4620*/  UMOV UR10, URZ ;  /* 0x000000ff000a7c82 */ /* 0x000fe20008000000 */
[----:B--2---:R-:W-:Y:S01]  /*4630*/  ULEA UR13, UR4, UR13, 0x18 ;  /* 0x0000000d040d7291 */ /* 0x004fe2000f8ec0ff */
[----:B------:R-:W-:Y:S01]  /*4640*/  UMOV UR20, 0x0 ;  /* 0x0000000000147882 */ /* 0x000fe20000000000 */
[----:B------:R-:W-:-:S02]  /*4650*/  UMOV UR21, 0x4200490 ;  /* 0x0420049000157882 */ /* 0x000fc40000000000 */
[----:B------:R-:W-:Y:S02]  /*4660*/  UIADD3 UR6, UPT, UPT, UR13, 0x4600, URZ ;  /* 0x000046000d067890 */ /* 0x000fe4000fffe0ff */
[----:B------:R-:W-:Y:S02]  /*4670*/  UIADD3 UR7, UPT, UPT, UR13, 0x15600, URZ ;  /* 0x000156000d077890 */ /* 0x000fe4000fffe0ff */
[----:B---3--:R-:W-:Y:S01]  /*4680*/  UIADD3 UR5, UPT, UPT, UR5, 0x1f, URZ ;  /* 0x0000001f05057890 */ /* 0x008fe2000fffe0ff */
[----:B-1----:R-:W1:Y:S01]  /*4690*/  LDS R0, [UR13+0x300] ;  /* 0x0003000dff007984 */ /* 0x002e620008000800 */
[----:B------:R-:W-:Y:S02]  /*46a0*/  USHF.R.U32.HI UR6, URZ, 0x4, UR6 ;  /* 0x00000004ff067899 */ /* 0x000fe40008011606 */
[----:B------:R-:W-:Y:S02]  /*46b0*/  USHF.R.S32.HI UR4, URZ, 0x1f, UR5 ;  /* 0x0000001fff047899 */ /* 0x000fe40008011405 */
[----:B------:R-:W-:-:S02]  /*46c0*/  ULOP3.LUT UR6, UR6, 0x3fff, URZ, 0xc0, !UPT ;  /* 0x00003fff06067892 */ /* 0x000fc4000f8ec0ff */
[----:B------:R-:W-:Y:S02]  /*46d0*/  ULEA.HI UR4, UR4, UR5, URZ, 0x5 ;  /* 0x0000000504047291 */ /* 0x000fe4000f8f28ff */
[----:B------:R-:W-:Y:S02]  /*46e0*/  USHF.R.U32.HI UR5, URZ, 0x4, UR7 ;  /* 0x00000004ff057899 */ /* 0x000fe40008011607 */
[----:B------:R-:W-:Y:S02]  /*46f0*/  USHF.R.S32.HI UR22, URZ, 0x5, UR4 ;  /* 0x00000005ff167899 */ /* 0x000fe40008011404 */
[----:B------:R-:W-:Y:S02]  /*4700*/  ULOP3.LUT UR5, UR5, 0x3fff, URZ, 0xc0, !UPT ;  /* 0x00003fff05057892 */ /* 0x000fe4000f8ec0ff */
[----:B------:R-:W-:Y:S02]  /*4710*/  UISETP.LT.AND UP0, UPT, UR22, 0x1, UPT ;  /* 0x000000011600788c */ /* 0x000fe4000bf01270 */
[----:B------:R-:W-:-:S02]  /*4720*/  ULOP3.LUT UR16, UR6, 0x10000, URZ, 0xfc, !UPT ;  /* 0x0001000006107892 */ /* 0x000fc4000f8efcff */
[----:B------:R-:W-:Y:S02]  /*4730*/  USEL UR23, UR22, 0x1, !UP0 ;  /* 0x0000000116177887 */ /* 0x000fe4000c000000 */
[----:B------:R-:W-:Y:S02]  /*4740*/  ULOP3.LUT UR17, UR5, 0x10000, URZ, 0xfc, !UPT ;  /* 0x0001000005117892 */ /* 0x000fe4000f8efcff */
[----:B------:R-:W-:Y:S02]  /*4750*/  UIADD3 UR23, UPT, UPT, -UR23, URZ, URZ ;  /* 0x000000ff17177290 */ /* 0x000fe4000fffe1ff */
[----:B----4-:R-:W-:Y:S01]  /*4760*/  UISETP.GE.AND UP4, UPT, UR8, 0x1, UPT ;  /* 0x000000010800788c */ /* 0x010fe2000bf86270 */
[----:B-1----:R-:W-:-:S15]  /*4770*/  R2UR UR24, R0 ;  /* 0x00000000001872ca */ /* 0x002fde00000e0000 */
.L_x_97:
[----:B------:R-:W-:Y:S02]  /*4780*/  LEA R0, R10, UR13, 0x3 ;  /* 0x0000000d0a007c11 */ /* 0x000fe4000f8e18ff */
[----:B------:R-:W-:Y:S02]  /*4790*/  SHF.L.U32 R5, R9, 0x1f, RZ ;  /* 0x0000001f09057819 */ /* 0x000fe400000006ff */
[----:B------:R-:W-:Y:S01]  /*47a0*/  PLOP3.LUT P0, PT, PT, PT, UP4, 0x80, 0x8 ;  /* 0x000000000008781c */ /* 0x000fe20003f0f048 */
[----:B------:R-:W-:Y:S01]  /*47b0*/  VIADD R3, R0, 0x260 ;  /* 0x0000026000037836 */ /* 0x000fe20000000000 */
[----:B-1----:R-:W1:Y:S02]  /*47c0*/  SYNCS.PHASECHK.TRANS64.TRYWAIT P1, [R0+URZ+0x250], R5 ;  /* 0x00025005000075a7 */ /* 0x002e6400080211ff */
[----:B-1-3--:R-:W-:Y:S09]  /*47d0*/  @!P1 BRA `(.L_x_91) ;  /* 0x0000005000bc9947 */ /* 0x00aff20003800000 */
.L_x_218:
[----:B------:R-:W-:Y:S01]  /*47e0*/  LEA R4, R10, UR13, 0x4 ;  /* 0x0000000d0a047c11 */ /* 0x000fe2000f8e20ff */
[----:B------:R-:W-:Y:S01]  /*47f0*/  @UP4 ULEA UR4, UR10, UR13, 0x3 ;  /* 0x0000000d0a044291 */ /* 0x000fe2000f8e18ff */
[----:B------:R-:W-:Y:S01]  /*4800*/  PLOP3.LUT P2, PT, PT, PT, PT, 0x80, 0x8 ;  /* 0x000000000008781c */ /* 0x000fe20003f4f070 */
[----:B------:R-:W-:Y:S01]  /*4810*/  ULEA UR19, UR18, UR13, 0x3 ;  /* 0x0000000d12137291 */ /* 0x000fe2000f8e18ff */
[----:B------:R-:W-:Y:S02]  /*4820*/  PRMT R3, RZ, 0x654, R3 ;  /* 0x00000654ff037816 */ /* 0x000fe40000000003 */
[----:B-1----:R-:W1:Y:S01]  /*4830*/  LDS.128 R4, [R4+0x2e0] ;  /* 0x0002e00004047984 */ /* 0x002e620000000c00 */
[----:B------:R-:W-:Y:S02]  /*4840*/  @P0 SHF.L.U32 R2, R8, 0x1f, RZ ;  /* 0x0000001f08020819 */ /* 0x000fe400000006ff */
[----:B------:R-:W-:Y:S01]  /*4850*/  SHF.L.U32 R0, R11, 0x1f, RZ ;  /* 0x0000001f0b007819 */ /* 0x000fe200000006ff */
[----:B------:R-:W-:Y:S01]  /*4860*/  @!PT LDS RZ, [RZ] ;  /* 0x00000000fffff984 */ /* 0x000fe20000000800 */
[----:B------:R-:W-:Y:S01]  /*4870*/  @!PT LDS RZ, [RZ] ;  /* 0x00000000fffff984 */ /* 0x000fe20000000800 */
[----:B------:R-:W-:Y:S01]  /*4880*/  @!PT LDS RZ, [RZ] ;  /* 0x00000000fffff984 */ /* 0x000fe20000000800 */
[----:B------:R-:W-:Y:S01]  /*4890*/  @!PT LDS RZ, [RZ] ;  /* 0x00000000fffff984 */ /* 0x000fe20000000800 */
[----:B------:R2:W-:Y:S06]  /*48a0*/  MEMBAR.ALL.CTA ;  /* 0x0000000000007992 */ /* 0x0005ec0000008000 */
[----:B--2---:R-:W2:Y:S02]  /*48b0*/  FENCE.VIEW.ASYNC.S ;  /* 0x00000000000073c6 */ /* 0x004ea40000000000 */
[----:B--2---:R2:W-:Y:S01]  /*48c0*/  SYNCS.ARRIVE.TRANS64.RED.A1T0 RZ, [R3+URZ], RZ ;  /* 0x000000ff03ff79a7 */ /* 0x0045e200081004ff */
[----:B------:R2:W3:Y:S01]  /*48d0*/  @P0 SYNCS.PHASECHK.TRANS64.TRYWAIT P2, [UR4], R2 ;  /* 0x00000002ff0005a7 */ /* 0x0004e20008041104 */
[----:B-1----:R-:W-:Y:S01]  /*48e0*/  LOP3.LUT P1, RZ, R6, 0x1, RZ, 0xc0, !PT ;  /* 0x0000000106ff7812 */ /* 0x002fe2000782c0ff */
[----:B------:R-:W1:Y:S02]  /*48f0*/  SYNCS.PHASECHK.TRANS64.TRYWAIT P0, [UR19+0x290], R0 ;  /* 0x00029000ff0075a7 */ /* 0x000e640008001113 */
[----:B-123--:R-:W-:Y:S10]  /*4900*/  @!P0 BRA `(.L_x_92) ;  /* 0x0000005000848947 */ /* 0x00eff40003800000 */
.L_x_220:
[----:B------:R-:W-:Y:S01]  /*4910*/  IADD3 R10, PT, PT, R10, 0x1, RZ ;  /* 0x000000010a0a7810 */ /* 0x000fe20007ffe0ff */
[----:B------:R-:W-:Y:S06]  /*4920*/  BRA.U !UP4, `(.L_x_93) ;  /* 0x000000010ca07547 */ /* 0x000fec000b800000 */
[----:B------:R-:W-:Y:S02]  /*4930*/  ULEA.HI UR4, UR18, UR18, URZ, 0x1 ;  /* 0x0000001212047291 */ /* 0x000fe4000f8f08ff */
[----:B------:R-:W-:Y:S02]  /*4940*/  UPLOP3.LUT UP2, UPT, UPT, UPT, UPT, 0x40, 0x4 ;  /* 0x000000000004789c */ /* 0x000fe40003f4e870 */
[----:B------:R-:W-:Y:S02]  /*4950*/  USHF.L.U32 UR5, UR4, 0x6, URZ ;  /* 0x0000000604057899 */ /* 0x000fe400080006ff */
[----:B------:R-:W-:Y:S02]  /*4960*/  ULOP3.LUT UR14, UR4, 0xffe, URZ, 0xc0, !UPT ;  /* 0x00000ffe040e7892 */ /* 0x000fe4000f8ec0ff */
[----:B------:R-:W-:Y:S02]  /*4970*/  ULOP3.LUT UR4, UR5, 0xffffff80, URZ, 0xc0, !UPT ;  /* 0xffffff8005047892 */ /* 0x000fe4000f8ec0ff */
[----:B------:R-:W-:-:S02]  /*4980*/  UIADD3 UR14, UPT, UPT, -UR14, UR18, URZ ;  /* 0x000000120e0e7290 */ /* 0x000fc4000fffe1ff */
[----:B------:R-:W-:Y:S01]  /*4990*/  UIADD3 UR4, UPT, UPT, UR24, UR4, URZ ;  /* 0x0000000418047290 */ /* 0x000fe2000fffe0ff */
[----:B------:R-:W-:Y:S01]  /*49a0*/  UMOV UR12, UR23 ;  /* 0x00000017000c7c82 */ /* 0x000fe20008000000 */
[----:B------:R-:W-:Y:S02]  /*49b0*/  UMOV UR11, UR22 ;  /* 0x00000016000b7c82 */ /* 0x000fe40008000000 */
[----:B------:R-:W-:Y:S01]  /*49c0*/  ULEA UR14, UR14, UR4, 0x14 ;  /* 0x000000040e0e7291 */ /* 0x000fe2000f8ea0ff */
[----:B------:R-:W-:-:S11]  /*49d0*/  UMOV UR5, UR10 ;  /* 0x0000000a00057c82 */ /* 0x000fd60008000000 */
.L_x_96:
[----:B------:R-:W-:Y:S02]  /*49e0*/  UIADD3 UR12, UPT, UPT, UR12, 0x1, URZ ;  /* 0x000000010c0c7890 */ /* 0x000fe4000fffe0ff */
[----:B--2---:R-:W-:Y:S02]  /*49f0*/  ULEA UR6, UR5, UR13, 0x3 ;  /* 0x0000000d05067291 */ /* 0x004fe4000f8e18ff */
[----:B------:R-:W-:Y:S01]  /*4a00*/  UISETP.NE.AND UP3, UPT, UR12, URZ, UPT ;  /* 0x000000ff0c00728c */ /* 0x000fe2000bf65270 */
[----:B---3--:R-:W-:Y:S10]  /*4a10*/  @P2 BRA `(.L_x_94) ;  /* 0x00000000000c2947 */ /* 0x008ff40003800000 */
[----:B-1----:R-:W-:Y:S04]  /*4a20*/  SHF.L.U32 R3, R8, 0x1f, RZ ;  /* 0x0000001f08037819 */ /* 0x002fe800000006ff */
[----:B------:R-:W1:Y:S02]  /*4a30*/  SYNCS.PHASECHK.TRANS64.TRYWAIT P0, [UR6], R3 ;  /* 0x00000003ff0075a7 */ /* 0x000e640008001106 */
[----:B-1----:R-:W-:Y:S05]  /*4a40*/  @!P0 BRA `(.L_x_95) ;  /* 0x00000050004c8947 */ /* 0x002fea0003800000 */
.L_x_94:
[----:B------:R-:W-:Y:S01]  /*4a50*/  UISETP.NE.AND UP0, UPT, UR11, 0x1, UPT ;  /* 0x000000010b00788c */ /* 0x000fe2000bf05270 */
[----:B------:R-:W-:Y:S01]  /*4a60*/  PLOP3.LUT P2, PT, PT, PT, PT, 0x80, 0x8 ;  /* 0x000000000008781c */ /* 0x000fe20003f4f070 */
[----:B------:R-:W-:Y:S02]  /*4a70*/  UIADD3 UR4, UPT, UPT, UR5, 0x1, URZ ;  /* 0x0000000105047890 */ /* 0x000fe4000fffe0ff */
[----:B------:R-:W-:Y:S02]  /*4a80*/  ULEA UR8, UR5, UR17, 0x8 ;  /* 0x0000001105087291 */ /* 0x000fe4000f8e40ff */
[----:B------:R-:W-:Y:S01]  /*4a90*/  UISETP.NE.AND UP1, UPT, UR4, 0x22, UPT ;  /* 0x000000220400788c */ /* 0x000fe2000bf25270 */
[----:B------:R-:W-:Y:S01]  /*4aa0*/  PLOP3.LUT P0, PT, PT, PT, UP0, 0x80, 0x8 ;  /* 0x000000000008781c */ /* 0x000fe20003f0f008 */
[----:B------:R-:W-:Y:S02]  /*4ab0*/  UIADD3 UR11, UPT, UPT, UR11, -0x1, URZ ;  /* 0xffffffff0b0b7890 */ /* 0x000fe4000fffe0ff */
[----:B------:R-:W-:Y:S02]  /*4ac0*/  USEL UR7, URZ, 0x1, UP1 ;  /* 0x00000001ff077887 */ /* 0x000fe40008800000 */
[----:B------:R-:W-:Y:S01]  /*4ad0*/  USEL UR10, UR4, URZ, UP1 ;  /* 0x000000ff040a7287 */ /* 0x000fe20008800000 */
[----:B------:R-:W-:Y:S03]  /*4ae0*/  UMOV UR9, 0xc0004010 ;  /* 0xc000401000097882 */ /* 0x000fe60000000000 */
[----:B------:R-:W-:Y:S01]  /*4af0*/  @UP0 ULEA UR4, UR10, UR13, 0x3 ;  /* 0x0000000d0a040291 */ /* 0x000fe2000f8e18ff */
[----:B------:R-:W-:Y:S01]  /*4b00*/  LOP3.LUT R8, R8, UR7, RZ, 0x3c, !PT ;  /* 0x0000000708087c12 */ /* 0x000fe2000f8e3cff */
[----:B------:R-:W-:Y:S03]  /*4b10*/  UMOV UR7, 0xc0004010 ;  /* 0xc000401000077882 */ /* 0x000fe60000000000 */
[----:B-1----:R-:W-:Y:S04]  /*4b20*/  @P0 SHF.L.U32 R0, R8, 0x1f, RZ ;  /* 0x0000001f08000819 */ /* 0x002fe800000006ff */
[----:B------:R2:W3:Y:S01]  /*4b30*/  @P0 SYNCS.PHASECHK.TRANS64.TRYWAIT P2, [UR4], R0 ;  /* 0x00000000ff0005a7 */ /* 0x0004e20008041104 */
[----:B------:R-:W-:Y:S02]  /*4b40*/  UIADD3 UR4, UPT, UPT, UR6, 0x110, URZ ;  /* 0x0000011006047890 */ /* 0x000fe4000fffe0ff */
[----:B------:R-:W-:Y:S03]  /*4b50*/  ULEA UR6, UR5, UR16, 0x7 ;  /* 0x0000001005067291 */ /* 0x000fe6000f8e38ff */
[----:B------:R-:W-:Y:S06]  /*4b60*/  UMOV UR5, UR10 ;  /* 0x0000000a00057c82 */ /* 0x000fec0008000000 */
[----:B------:R2:W-:Y:S01]  /*4b70*/  UTCQMMA gdesc[UR6], gdesc[UR8], tmem[UR14], tmem[UR20], idesc[UR21], UP2 ;  /* 0x00ff1408060075ea */ /* 0x0005e2000900030e */
[----:B------:R-:W-:Y:S01]  /*4b80*/  UPLOP3.LUT UP2, UPT, UPT, UPT, UPT, 0x80, 0x8 ;  /* 0x000000000008789c */ /* 0x000fe20003f4f070 */
[----:B------:R2:W-:Y:S01]  /*4b90*/  UTCBAR.MULTICAST [UR4], URZ, UR15 ;  /* 0x000000ff040073e9 */ /* 0x0005e2000800080f */
[----:B------:R-:W-:Y:S09]  /*4ba0*/  BRA.U UP3, `(.L_x_96) ;  /* 0xfffffffd038c7547 */ /* 0x000ff2000b83ffff */
.L_x_93:
[----:B--2---:R-:W-:Y:S01]  /*4bb0*/  UIADD3 UR4, UPT, UPT, UR18, 0x1, URZ ;  /* 0x0000000112047890 */ /* 0x004fe2000fffe0ff */
[C---:B------:R-:W-:Y:S01]  /*4bc0*/  ISETP.NE.AND P0, PT, R10.reuse, 0x2, PT ;  /* 0x000000020a00780c */ /* 0x040fe20003f05270 */
[----:B------:R-:W-:Y:S02]  /*4bd0*/  UIADD3 UR5, UPT, UPT, UR19, 0x270, URZ ;  /* 0x0000027013057890 */ /* 0x000fe4000fffe0ff */
[----:B------:R-:W-:Y:S01]  /*4be0*/  UISETP.NE.AND UP0, UPT, UR4, 0x4, UPT ;  /* 0x000000040400788c */ /* 0x000fe2000bf05270 */
[----:B-1----:R-:W-:Y:S02]  /*4bf0*/  SEL R0, RZ, 0x1, P0 ;  /* 0x00000001ff007807 */ /* 0x002fe40000000000 */
[----:B------:R-:W-:Y:S01]  /*4c00*/  SEL R10, R10, RZ, P0 ;  /* 0x000000ff0a0a7207 */ /* 0x000fe20000000000 */
[----:B------:R-:W-:Y:S01]  /*4c10*/  USEL UR6, URZ, 0x1, UP0 ;  /* 0x00000001ff067887 */ /* 0x000fe20008000000 */
[----:B------:R-:W-:Y:S01]  /*4c20*/  LOP3.LUT R9, R9, R0, RZ, 0x3c, !PT ;  /* 0x0000000009097212 */ /* 0x000fe200078e3cff */
[----:B------:R-:W-:Y:S01]  /*4c30*/  USEL UR18, UR4, URZ, UP0 ;  /* 0x000000ff04127287 */ /* 0x000fe20008000000 */
[----:B------:R1:W-:Y:S03]  /*4c40*/  UTCBAR [UR5], URZ ;  /* 0x000000ff050073e9 */ /* 0x0003e600080000ff */
[----:B------:R-:W-:Y:S01]  /*4c50*/  LOP3.LUT R11, R11, UR6, RZ, 0x3c, !PT ;  /* 0x000000060b0b7c12 */ /* 0x000fe2000f8e3cff */
[----:B------:R-:W-:Y:S07]  /*4c60*/  @P1 BRA `(.L_x_97) ;  /* 0xfffffff800c41947 */ /* 0x000fee000383ffff */
[----:B------:R-:W2:Y:S01]  /*4c70*/  S2UR UR8, SR_CgaCtaId ;  /* 0x00000000000879c3 */ /* 0x000ea20000008800 */
[----:B------:R-:W-:Y:S01]  /*4c80*/  ELECT P0, URZ, PT ;  /* 0x0000000000ff782f */ /* 0x000fe20003800000 */
[----:B------:R-:W-:Y:S01]  /*4c90*/  IMAD.MOV.U32 R0, RZ, RZ, 0x1 ;  /* 0x00000001ff007424 */ /* 0x000fe200078e00ff */
[----:B------:R-:W-:Y:S01]  /*4ca0*/  UIADD3 UR13, UPT, UPT, UR13, 0x290, URZ ;  /* 0x000002900d0d7890 */ /* 0x000fe2000fffe0ff */
[----:B------:R-:W-:Y:S01]  /*4cb0*/  SHF.L.U32 R3, R11, 0x1f, RZ ;  /* 0x0000001f0b037819 */ /* 0x000fe200000006ff */
[----:B------:R-:W-:-:S03]  /*4cc0*/  UMOV UR4, 0x40 ;  /* 0x0000004000047882 */ /* 0x000fc60000000000 */
[----:B------:R-:W-:Y:S01]  /*4cd0*/  UVIRTCOUNT.DEALLOC.SMPOOL 0x80 ;  /* 0x000000800000784c */ /* 0x000fe20000000000 */
[----:B--2---:R-:W-:Y:S02]  /*4ce0*/  ULEA UR8, UR8, UR4, 0x18 ;  /* 0x0000000408087291 */ /* 0x004fe4000f8ec0ff */
[----:B------:R-:W-:-:S07]  /*4cf0*/  ULEA UR4, UR18, UR13, 0x3 ;  /* 0x0000000d12047291 */ /* 0x000fce000f8e18ff */
[----:B------:R2:W-:Y:S02]  /*4d00*/  @P0 STS.U8 [UR8+0x1c], R0 ;  /* 0x00001c00ff000988 */ /* 0x0005e40008000008 */
[----:B------:R-:W4:Y:S02]  /*4d10*/  SYNCS.PHASECHK.TRANS64.TRYWAIT P0, [UR4], R3 ;  /* 0x00000003ff0075a7 */ /* 0x000f240008001104 */
[----:B--2-4-:R-:W-:Y:S05]  /*4d20*/  @!P0 BRA `(.L_x_98) ;  /* 0x0000004c00ac8947 */ /* 0x014fea0003800000 */
.L_x_223:
[----:B------:R-:W-:-:S04]  /*4d30*/  UIADD3 UR4, UPT, UPT, UR18, 0x1, URZ ;  /* 0x0000000112047890 */ /* 0x000fc8000fffe0ff */
[----:B------:R-:W-:-:S04]  /*4d40*/  UISETP.NE.AND UP0, UPT, UR4, 0x4, UPT ;  /* 0x000000040400788c */ /* 0x000fc8000bf05270 */
[----:B------:R-:W-:Y:S02]  /*4d50*/  USEL UR6, URZ, 0x1, UP0 ;  /* 0x00000001ff067887 */ /* 0x000fe40008000000 */
[----:B------:R-:W-:-:S04]  /*4d60*/  USEL UR4, UR4, URZ, UP0 ;  /* 0x000000ff04047287 */ /* 0x000fc80008000000 */
[----:B-1----:R-:W-:Y:S01]  /*4d70*/  ULEA UR5, UR4, UR13, 0x3 ;  /* 0x0000000d04057291 */ /* 0x002fe2000f8e18ff */
[----:B------:R-:W-:-:S04]  /*4d80*/  LOP3.LUT R2, R11, UR6, RZ, 0x3c, !PT ;  /* 0x000000060b027c12 */ /* 0x000fc8000f8e3cff */
[----:B--2---:R-:W-:-:S04]  /*4d90*/  SHF.L.U32 R3, R2, 0x1f, RZ ;  /* 0x0000001f02037819 */ /* 0x004fc800000006ff */
[----:B------:R-:W1:Y:S02]  /*4da0*/  SYNCS.PHASECHK.TRANS64.TRYWAIT P0, [UR5], R3 ;  /* 0x00000003ff0075a7 */ /* 0x000e640008001105 */
[----:B-1----:R-:W-:Y:S05]  /*4db0*/  @!P0 BRA `(.L_x_99) ;  /* 0x0000004c00a08947 */ /* 0x002fea0003800000 */
.L_x_225:
        /* <DEDUP_REMOVED lines=9> */
.L_x_227:
[----:B------:R-:W-:-:S04]  /*4e50*/  UIADD3 UR4, UPT, UPT, UR4, 0x1, URZ ;  /* 0x0000000104047890 */ /* 0x000fc8000fffe0ff */
[----:B------:R-:W-:-:S04]  /*4e60*/  UISETP.NE.AND UP0, UPT, UR4, 0x4, UPT ;  /* 0x000000040400788c */ /* 0x000fc8000bf05270 */
[----:B------:R-:W-:Y:S02]  /*4e70*/  USEL UR5, URZ, 0x1, UP0 ;  /* 0x00000001ff057887 */ /* 0x000fe40008000000 */
[----:B------:R-:W-:-:S04]  /*4e80*/  USEL UR4, UR4, URZ, UP0 ;  /* 0x000000ff04047287 */ /* 0x000fc80008000000 */
[----:B------:R-:W-:Y:S01]  /*4e90*/  ULEA UR4, UR4, UR13, 0x3 ;  /* 0x0000000d04047291 */ /* 0x000fe2000f8e18ff */
[----:B-1----:R-:W-:-:S04]  /*4ea0*/  LOP3.LUT R3, R2, UR5, RZ, 0x3c, !PT ;  /* 0x0000000502037c12 */ /* 0x002fc8000f8e3cff */
[----:B------:R-:W-:-:S04]  /*4eb0*/  SHF.L.U32 R3, R3, 0x1f, RZ ;  /* 0x0000001f03037819 */ /* 0x000fc800000006ff */
[----:B------:R-:W1:Y:S02]  /*4ec0*/  SYNCS.PHASECHK.TRANS64.TRYWAIT P0, [UR4], R3 ;  /* 0x00000003ff0075a7 */ /* 0x000e640008001104 */
[----:B-1----:R-:W-:Y:S05]  /*4ed0*/  @!P0 BRA `(.L_x_101) ;  /* 0x0000004c00888947 */ /* 0x002fea0003800000 */
.L_x_229:
[----:B------:R-:W-:Y:S01]  /*4ee0*/  NOP ;  /* 0x0000000000007918 */ /* 0x000fe20000000000 */
[----:B-1----:R-:W1:Y:S01]  /*4ef0*/  LDS R0, [UR8+0x14] ;  /* 0x00001408ff007984 */ /* 0x002e620008000800 */
[----:B------:R-:W-:Y:S01]  /*4f00*/  ULOP3.LUT UR4, UR24, 0xffff, URZ, 0xc0, !UPT ;  /* 0x0000ffff18047892 */ /* 0x000fe2000f8ec0ff */
[----:B------:R-:W-:Y:S01]  /*4f10*/  UMOV UR5, 0xffff ;  /* 0x0000ffff00057882 */ /* 0x000fe20000000000 */
[----:B------:R-:W-:Y:S02]  /*4f20*/  UMOV UR6, 0x1 ;  /* 0x0000000100067882 */ /* 0x000fe40000000000 */
[----:B------:R-:W-:-:S04]  /*4f30*/  USHF.R.U32.HI UR4, URZ, 0x5, UR4 ;  /* 0x00000005ff047899 */ /* 0x000fc80008011604 */
[----:B------:R-:W-:Y:S02]  /*4f40*/  USHF.L.U32 UR5, UR5, UR4, URZ ;  /* 0x0000000405057299 */ /* 0x000fe400080006ff */
[----:B------:R-:W-:-:S04]  /*4f50*/  USHF.L.U32 UR4, UR6, UR4, URZ ;  /* 0x0000000406047299 */ /* 0x000fc800080006ff */
[----:B-1----:R-:W-:-:S04]  /*4f60*/  LOP3.LUT R0, R0, UR5, RZ, 0xc0, !PT ;  /* 0x0000000500007c12 */ /* 0x002fc8000f8ec0ff */
[----:B------:R-:W-:-:S13]  /*4f70*/  ISETP.NE.AND P0, PT, R0, UR5, PT ;  /* 0x0000000500007c0c */ /* 0x000fda000bf05270 */
[----:B------:R-:W-:Y:S05]  /*4f80*/  @P0 BRA `(.L_x_102) ;  /* 0x0000000000580947 */ /* 0x000fea0003800000 */
[----:B------:R-:W1:Y:S02]  /*4f90*/  LDS R0, [UR8+0x18] ;  /* 0x00001808ff007984 */ /* 0x000e640008000800 */
[----:B-1----:R-:W-:-:S04]  /*4fa0*/  LOP3.LUT R0, R0, UR4, RZ, 0xc0, !PT ;  /* 0x0000000400007c12 */ /* 0x002fc8000f8ec0ff */
[----:B------:R-:W-:-:S13]  /*4fb0*/  ISETP.NE.AND P0, PT, R0, UR4, PT ;  /* 0x0000000400007c0c */ /* 0x000fda000bf05270 */
[----:B------:R-:W-:Y:S05]  /*4fc0*/  @P0 BRA `(.L_x_103) ;  /* 0x00000000003c0947 */ /* 0x000fea0003800000 */
[----:B------:R-:W1:Y:S01]  /*4fd0*/  S2R R2, SR_LANEID ;  /* 0x0000000000027919 */ /* 0x000e620000000000 */
[----:B------:R-:W-:Y:S01]  /*4fe0*/  ULOP3.LUT UR5, URZ, UR5, URZ, 0x33, !UPT ;  /* 0x00000005ff057292 */ /* 0x000fe2000f8e33ff */
[----:B------:R-:W-:Y:S01]  /*4ff0*/  LOP3.LUT R4, RZ, UR4, RZ, 0x33, !PT ;  /* 0x00000004ff047c12 */ /* 0x000fe2000f8e33ff */
[----:B------:R-:W-:Y:S02]  /*5000*/  VOTEU.ANY UR4, UPT, PT ;  /* 0x0000000000047886 */ /* 0x000fe400038e0100 */
[----:B------:R-:W-:Y:S01]  /*5010*/  UFLO.U32 UR4, UR4 ;  /* 0x00000004000472bd */ /* 0x000fe200080e0000 */
[----:B------:R-:W2:Y:S01]  /*5020*/  REDUX UR6, R4 ;  /* 0x00000000040673c4 */ /* 0x000ea20000000000 */
[----:B------:R-:W-:-:S06]  /*5030*/  IMAD.U32 R0, RZ, RZ, UR5 ;  /* 0x00000005ff007e24 */ /* 0x000fcc000f8e00ff */
[----:B------:R4:W-:Y:S01]  /*5040*/  UTCATOMSWS.AND URZ, UR5 ;  /* 0x0000000500ff79e3 */ /* 0x0009e20008000000 */
[----:B------:R-:W3:Y:S01]  /*5050*/  REDUX UR7, R0 ;  /* 0x00000000000773c4 */ /* 0x000ee20000000000 */
[----:B-1----:R-:W-:Y:S01]  /*5060*/  ISETP.EQ.U32.AND P0, PT, R2, UR4, PT ;  /* 0x0000000402007c0c */ /* 0x002fe2000bf02070 */
[----:B--2---:R-:W-:Y:S01]  /*5070*/  IMAD.U32 R2, RZ, RZ, UR6 ;  /* 0x00000006ff027e24 */ /* 0x004fe2000f8e00ff */
[----:B---3--:R-:W-:-:S11]  /*5080*/  MOV R3, UR7 ;  /* 0x0000000700037c02 */ /* 0x008fd60008000f00 */
[----:B------:R4:W-:Y:S04]  /*5090*/  @P0 ATOMS.AND RZ, [UR8+0x14], R3 ;  /* 0x00001403ffff098c */ /* 0x0009e8000a800008 */
[----:B------:R4:W-:Y:S01]  /*50a0*/  @P0 ATOMS.AND RZ, [UR8+0x18], R2 ;  /* 0x00001802ffff098c */ /* 0x0009e2000a800008 */
[----:B------:R-:W-:Y:S05]  /*50b0*/  BRA `(.L_x_104) ;  /* 0x0000000000147947 */ /* 0x000fea0003800000 */
.L_x_103:
[----:B------:R-:W-:Y:S02]  /*50c0*/  MOV R2, 0x50e0 ;  /* 0x000050e000027802 */ /* 0x000fe40000000f00 */
[----:B---3-5:R-:W-:Y:S05]  /*50d0*/  CALL.REL.NOINC `($__internal_0_$__cuda_sm10x_tcgen05_guardrail_trap_col_being_dealloced_not_returned_by_alloc) ;  /* 0x0000004c00e47944 */ /* 0x028fea0003c00000 */
[----:B------:R-:W-:Y:S05]  /*50e0*/  BRA `(.L_x_104) ;  /* 0x0000000000087947 */ /* 0x000fea0003800000 */
.L_x_102:
[----:B------:R-:W-:Y:S02]  /*50f0*/  MOV R2, 0x5110 ;  /* 0x0000511000027802 */ /* 0x000fe40000000f00 */
[----:B---3-5:R-:W-:Y:S05]  /*5100*/  CALL.REL.NOINC `($__internal_2_$__cuda_sm10x_tcgen05_guardrail_trap_unallocated_columns_being_dealloced) ;  /* 0x0000004c00f07944 */ /* 0x028fea0003c00000 */
.L_x_104:
[----:B------:R-:W-:Y:S01]  /*5110*/  NOP ;  /* 0x0000000000007918 */ /* 0x000fe20000000000 */
[----:B----4-:R-:W-:Y:S05]  /*5120*/  EXIT ;  /* 0x000000000000794d */ /* 0x010fea0003800000 */
.L_x_86:
[----:B------:R-:W-:-:S09]  /*5130*/  UISETP.NE.OR UP0, UPT, UR17, 0x3, !UP3 ;  /* 0x000000031100788c */ /* 0x000fd2000df05670 */
[----:B------:R-:W-:Y:S05]  /*5140*/  BRA.U UP0, `(.L_x_105) ;  /* 0x0000000d00807547 */ /* 0x000fea000b800000 */
[----:B------:R-:W1:Y:S01]  /*5150*/  S2UR UR10, SR_CgaCtaId ;  /* 0x00000000000a79c3 */ /* 0x000e620000008800 */
[----:B------:R-:W2:Y:S01]  /*5160*/  LDCU UR32, c[0x0][0x370] ;  /* 0x00006e00ff2077ac */ /* 0x000ea20008000800 */
[----:B------:R-:W-:Y:S02]  /*5170*/  HFMA2 R13, -RZ, RZ, 0, 0 ;  /* 0x00000000ff0d7431 */ /* 0x000fe400000001ff */
[----:B------:R-:W-:Y:S01]  /*5180*/  IMAD.MOV.U32 R15, RZ, RZ, 0x1 ;  /* 0x00000001ff0f7424 */ /* 0x000fe200078e00ff */
[----:B------:R-:W-:Y:S01]  /*5190*/  MOV R7, 0x1000 ;  /* 0x0000100000077802 */ /* 0x000fe20000000f00 */
[----:B------:R-:W2:Y:S01]  /*51a0*/  LDCU.128 UR28, c[0x0][0xb10] ;  /* 0x00016200ff1c77ac */ /* 0x000ea20008000c00 */
[----:B------:R-:W-:Y:S01]  /*51b0*/  IMAD.MOV.U32 R14, RZ, RZ, RZ ;  /* 0x000000ffff0e7224 */ /* 0x000fe200078e00ff */
[----:B------:R-:W3:Y:S01]  /*51c0*/  LDC.64 R16, c[0x0][0x348] ;  /* 0x0000d200ff107b82 */ /* 0x000ee20000000a00 */
[----:B------:R-:W4:Y:S01]  /*51d0*/  LDCU UR27, c[0x0][0x374] ;  /* 0x00006e80ff1b77ac */ /* 0x000f220008000800 */
[----:B------:R-:W1:Y:S06]  /*51e0*/  LDCU UR15, c[0x0][0xb0c] ;  /* 0x00016180ff0f77ac */ /* 0x000e6c0008000800 */
[----:B------:R-:W3:Y:S01]  /*51f0*/  LDC.64 R2, c[0x0][0x888] ;  /* 0x00022200ff027b82 */ /* 0x000ee20000000a00 */
[----:B------:R-:W1:Y:S01]  /*5200*/  LDCU UR39, c[0x0][0xb20] ;  /* 0x00016400ff2777ac */ /* 0x000e620008000800 */
[----:B------:R-:W1:Y:S06]  /*5210*/  LDCU UR4, c[0x0][0xb30] ;  /* 0x00016600ff0477ac */ /* 0x000e6c0008000800 */
[----:B------:R-:W3:Y:S01]  /*5220*/  LDC.64 R4, c[0x0][0x890] ;  /* 0x00022400ff047b82 */ /* 0x000ee20000000a00 */
[----:B------:R-:W-:Y:S01]  /*5230*/  UMOV UR21, 0x400 ;  /* 0x0000040000157882 */ /* 0x000fe20000000000 */
[----:B--2---:R-:W-:-:S02]  /*5240*/  UIMAD.WIDE.U32 UR6, UR32, UR28, URZ ;  /* 0x0000001c200672a5 */ /* 0x004fc4000f8e00ff */
[----:B----4-:R-:W-:Y:S02]  /*5250*/  UIMAD.WIDE.U32 UR8, UR27, UR31, URZ ;  /* 0x0000001f1b0872a5 */ /* 0x010fe4000f8e00ff */
[----:B-1----:R-:W-:Y:S02]  /*5260*/  ULEA UR21, UR10, UR21, 0x18 ;  /* 0x000000150a157291 */ /* 0x002fe4000f8ec0ff */
[----:B------:R-:W-:Y:S02]  /*5270*/  UPLOP3.LUT UP3, UPT, UPT, UPT, UPT, 0x40, 0x4 ;  /* 0x000000000004789c */ /* 0x000fe40003f6e870 */
[----:B------:R-:W-:Y:S02]  /*5280*/  UIADD3 UR33, UPT, UPT, UR21, 0x228, URZ ;  /* 0x0000022815217890 */ /* 0x000fe4000fffe0ff */
[----:B------:R-:W-:Y:S01]  /*5290*/  UIADD3 UR17, UPT, UPT, UR21, 0x220, URZ ;  /* 0x0000022015117890 */ /* 0x000fe2000fffe0ff */
[----:B------:R-:W-:Y:S01]  /*52a0*/  UMOV UR6, UR7 ;  /* 0x0000000700067c82 */ /* 0x000fe20008000000 */
[----:B------:R-:W-:Y:S01]  /*52b0*/  UMOV UR35, UR9 ;  /* 0x0000000900237c82 */ /* 0x000fe20008000000 */
[----:B------:R-:W-:-:S02]  /*52c0*/  UISETP.GE.AND UP0, UPT, UR42, 0x1, UPT ;  /* 0x000000012a00788c */ /* 0x000fc4000bf06270 */
[----:B------:R-:W-:Y:S01]  /*52d0*/  UISETP.NE.AND UP4, UPT, UR42, 0x1, UPT ;  /* 0x000000012a00788c */ /* 0x000fe2000bf85270 */
[----:B------:R-:W1:Y:S01]  /*52e0*/  LDCU.64 UR22, c[0x0][0xb28] ;  /* 0x00016500ff1677ac */ /* 0x000e620008000a00 */
[----:B------:R-:W-:Y:S02]  /*52f0*/  UISETP.NE.AND UP6, UPT, UR15, 0x1, UPT ;  /* 0x000000010f00788c */ /* 0x000fe4000bfc5270 */
[----:B------:R-:W-:Y:S02]  /*5300*/  UISETP.NE.AND UP5, UPT, UR30, 0x1, UPT ;  /* 0x000000011e00788c */ /* 0x000fe4000bfa5270 */
[----:B------:R-:W-:Y:S02]  /*5310*/  UPRMT UR33, UR10, 0x654, UR33 ;  /* 0x000006540a217896 */ /* 0x000fe40008000021 */
[----:B------:R-:W-:Y:S02]  /*5320*/  USHF.R.U32.HI UR37, URZ, UR29, UR6 ;  /* 0x0000001dff257299 */ /* 0x000fe40008011606 */
[----:B------:R-:W-:-:S02]  /*5330*/  UPRMT UR34, UR10, 0x654, UR17 ;  /* 0x000006540a227896 */ /* 0x000fc40008000011 */
[----:B------:R-:W-:Y:S02]  /*5340*/  USHF.R.U32.HI UR35, URZ, UR39, UR35 ;  /* 0x00000027ff237299 */ /* 0x000fe40008011623 */
[----:B------:R-:W-:-:S11]  /*5350*/  UISETP.NE.AND UP2, UPT, UR4, 0x1, UPT ;  /* 0x000000010400788c */ /* 0x000fd6000bf45270 */
.L_x_114:
[C---:B------:R-:W-:Y:S02]  /*5360*/  LEA R12, R14.reuse, UR21, 0x3 ;  /* 0x000000150e0c7c11 */ /* 0x040fe4000f8e18ff */
[----:B------:R-:W-:Y:S02]  /*5370*/  SHF.L.U32 R9, R13, 0x1f, RZ ;  /* 0x0000001f0d097819 */ /* 0x000fe400000006ff */
[----:B------:R-:W-:Y:S02]  /*5380*/  LEA R10, R14, UR21, 0x4 ;  /* 0x000000150e0a7c11 */ /* 0x000fe4000f8e20ff */
[----:B--2---:R-:W2:Y:S02]  /*5390*/  SYNCS.PHASECHK.TRANS64.TRYWAIT P0, [R12+URZ+0x250], R9 ;  /* 0x000250090c0075a7 */ /* 0x004ea400080011ff */
[----:B--2---:R-:W-:Y:S05]  /*53a0*/  @!P0 BRA `(.L_x_106) ;  /* 0x00000048006c8947 */ /* 0x004fea0003800000 */
.L_x_230:
[----:B--2---:R-:W2:Y:S01]  /*53b0*/  LDS.128 R8, [R10+0x2e0] ;  /* 0x0002e0000a087984 */ /* 0x004ea20000000c00 */
[----:B------:R-:W-:Y:S01]  /*53c0*/  UISETP.GE.AND UP0, UPT, UR42, 0x1, UPT ;  /* 0x000000012a00788c */ /* 0x000fe2000bf06270 */
[----:B------:R-:W-:Y:S01]  /*53d0*/  @!PT LDS RZ, [RZ] ;  /* 0x00000000fffff984 */ /* 0x000fe20000000800 */
[----:B------:R-:W-:Y:S01]  /*53e0*/  @!PT LDS RZ, [RZ] ;  /* 0x00000000fffff984 */ /* 0x000fe20000000800 */
[----:B------:R-:W-:Y:S01]  /*53f0*/  @!PT LDS RZ, [RZ] ;  /* 0x00000000fffff984 */ /* 0x000fe20000000800 */
[----:B------:R-:W-:Y:S01]  /*5400*/  @!PT LDS RZ, [RZ] ;  /* 0x00000000fffff984 */ /* 0x000fe20000000800 */
[----:B------:R4:W-:Y:S06]  /*5410*/  MEMBAR.ALL.CTA ;  /* 0x0000000000007992 */ /* 0x0009ec0000008000 */
[----:B----4-:R-:W4:Y:S01]  /*5420*/  FENCE.VIEW.ASYNC.S ;  /* 0x00000000000073c6 */ /* 0x010f220000000000 */
[----:B--2---:R-:W-:Y:S11]  /*5430*/  LOP3.LUT P0, RZ, R10, 0x1, RZ, 0xc0, !PT ;  /* 0x000000010aff7812 */ /* 0x004ff6000780c0ff */
[----:B------:R-:W-:Y:S02]  /*5440*/  @!UPT UIADD3 URZ, UPT, UPT, URZ, URZ, URZ ;  /* 0x000000fffffff290 */ /* 0x000fe4000fffe0ff */
[----:B----4-:R-:W-:Y:S01]  /*5450*/  VOTEU.ANY UP1, P0 ;  /* 0x0000000000ff7886 */ /* 0x010fe20000020100 */
[----:B------:R-:W-:Y:S11]  /*5460*/  PLOP3.LUT P0, PT, PT, PT, UP1, 0x80, 0x8 ;  /* 0x000000000008781c */ /* 0x000ff60003f0f018 */
[----:B------:R-:W-:Y:S02]  /*5470*/  @!UPT UIADD3 URZ, UPT, UPT, URZ, URZ, URZ ;  /* 0x000000fffffff290 */ /* 0x000fe4000fffe0ff */
[----:B------:R-:W-:Y:S02]  /*5480*/  @P0 SHF.R.U32.HI R0, RZ, 0x10, R9 ;  /* 0x00000010ff000819 */ /* 0x000fe40000011609 */
[----:B------:R-:W-:Y:S02]  /*5490*/  @P0 MOV R6, R8 ;  /* 0x0000000800060202 */ /* 0x000fe40000000f00 */
[----:B------:R-:W-:Y:S01]  /*54a0*/  @P0 R2UR UR4, R0 ;  /* 0x00000000000402ca */ /* 0x000fe200000e0000 */
[----:B------:R-:W-:Y:S01]  /*54b0*/  VIADD R0, R12, 0x260 ;  /* 0x000002600c007836 */ /* 0x000fe20000000000 */
[----:B------:R-:W-:Y:S02]  /*54c0*/  @P0 LOP3.LUT R8, R9, 0xffff, RZ, 0xc0, !PT ;  /* 0x0000ffff09080812 */ /* 0x000fe400078ec0ff */
[----:B------:R-:W-:Y:S02]  /*54d0*/  @P0 R2UR UR6, R6 ;  /* 0x00000000060602ca */ /* 0x000fe400000e0000 */
[----:B------:R-:W-:Y:S02]  /*54e0*/  PRMT R0, RZ, 0x654, R0 ;  /* 0x00000654ff007816 */ /* 0x000fe40000000000 */
[----:B------:R-:W-:Y:S02]  /*54f0*/  @P0 R2UR UR5, R8 ;  /* 0x00000000080502ca */ /* 0x000fe400000e0000 */
[----:B------:R2:W-:Y:S03]  /*5500*/  SYNCS.ARRIVE.TRANS64.RED.A1T0 RZ, [R0+URZ], RZ ;  /* 0x000000ff00ff79a7 */ /* 0x0005e600081004ff */
[----:B------:R-:W-:Y:S04]  /*5510*/  @UP1 UMOV UR26, UR4 ;  /* 0x00000004001a1c82 */ /* 0x000fe80008000000 */
[----:B------:R-:W-:Y:S04]  /*5520*/  @UP1 UMOV UR14, UR6 ;  /* 0x00000006000e1c82 */ /* 0x000fe80008000000 */
[----:B------:R-:W-:Y:S01]  /*5530*/  @UP1 UMOV UR13, UR5 ;  /* 0x00000005000d1c82 */ /* 0x000fe20008000000 */
[----:B------:R-:W-:Y:S05]  /*5540*/  BRA.U !UP0, `(.L_x_107) ;  /* 0x0000000108a47547 */ /* 0x000fea000b800000 */
[----:B------:R-:W-:Y:S02]  /*5550*/  UIMAD.WIDE.U32 UR8, UR13, UR31, URZ ;  /* 0x0000001f0d0872a5 */ /* 0x000fe4000f8e00ff */
[----:B------:R-:W-:Y:S02]  /*5560*/  UIMAD.WIDE.U32 UR10, UR14, UR28, URZ ;  /* 0x0000001c0e0a72a5 */ /* 0x000fe4000f8e00ff */
[----:B------:R-:W-:Y:S02]  /*5570*/  USEL UR4, UR27, UR35, !UP5 ;  /* 0x000000231b047287 */ /* 0x000fe4000e800000 */
[----:B------:R-:W-:Y:S02]  /*5580*/  USEL UR7, UR32, UR37, !UP6 ;  /* 0x0000002520077287 */ /* 0x000fe4000f000000 */
[----:B-1----:R-:W-:Y:S02]  /*5590*/  UIMAD.WIDE.U32 UR18, UR4, UR22, URZ ;  /* 0x00000016041272a5 */ /* 0x002fe4000f8e00ff */
[----:B------:R-:W-:Y:S01]  /*55a0*/  UIMAD.WIDE.U32 UR24, UR7, UR22, URZ ;  /* 0x00000016071872a5 */ /* 0x000fe2000f8e00ff */
[----:B------:R-:W-:Y:S02]  /*55b0*/  UMOV UR5, UR9 ;  /* 0x0000000900057c82 */ /* 0x000fe40008000000 */
[----:B------:R-:W-:Y:S03]  /*55c0*/  USHF.R.U32.HI UR6, URZ, UR39, UR5 ;  /* 0x00000027ff067299 */ /* 0x000fe60008011605 */
[----:B------:R-:W-:Y:S01]  /*55d0*/  UMOV UR5, UR11 ;  /* 0x0000000b00057c82 */ /* 0x000fe20008000000 */
[----:B------:R-:W-:Y:S02]  /*55e0*/  USEL UR6, UR13, UR6, !UP5 ;  /* 0x000000060d067287 */ /* 0x000fe4000e800000 */
[----:B------:R-:W-:Y:S02]  /*55f0*/  USHF.R.U32.HI UR8, URZ, UR29, UR5 ;  /* 0x0000001dff087299 */ /* 0x000fe40008011605 */
[----:B------:R-:W-:Y:S01]  /*5600*/  UIMAD.WIDE.U32 UR10, UR6, UR22, URZ ;  /* 0x00000016060a72a5 */ /* 0x000fe2000f8e00ff */
[----:B------:R-:W-:Y:S02]  /*5610*/  UMOV UR5, UR19 ;  /* 0x0000001300057c82 */ /* 0x000fe40008000000 */
[----:B------:R-:W-:Y:S03]  /*5620*/  @UP4 USHF.R.U32.HI UR4, URZ, UR23, UR5 ;  /* 0x00000017ff044299 */ /* 0x000fe60008011605 */
[----:B------:R-:W-:Y:S01]  /*5630*/  UMOV UR5, UR25 ;  /* 0x0000001900057c82 */ /* 0x000fe20008000000 */
[----:B------:R-:W-:Y:S02]  /*5640*/  UIMAD UR4, UR42, UR4, URZ ;  /* 0x000000042a0472a4 */ /* 0x000fe4000f8e02ff */
[----:B------:R-:W-:Y:S02]  /*5650*/  @UP4 USHF.R.U32.HI UR7, URZ, UR23, UR5 ;  /* 0x00000017ff074299 */ /* 0x000fe40008011605 */
[----:B------:R-:W-:Y:S02]  /*5660*/  USEL UR5, UR14, UR8, !UP6 ;  /* 0x000000080e057287 */ /* 0x000fe4000f000000 */
[----:B------:R-:W-:Y:S02]  /*5670*/  UIMAD UR8, UR42, UR7, URZ ;  /* 0x000000072a0872a4 */ /* 0x000fe4000f8e02ff */
[----:B------:R-:W-:Y:S03]  /*5680*/  UISETP.GE.AND UP0, UPT, UR6, UR4, UPT ;  /* 0x000000040600728c */ /* 0x000fe6000bf06270 */
[----:B------:R-:W-:Y:S01]  /*5690*/  UMOV UR4, UR11 ;  /* 0x0000000b00047c82 */ /* 0x000fe20008000000 */
[----:B------:R-:W-:Y:S02]  /*56a0*/  UISETP.GE.OR UP0, UPT, UR5, UR8, UP0 ;  /* 0x000000080500728c */ /* 0x000fe40008706670 */
[----:B------:R-:W-:Y:S02]  /*56b0*/  USHF.R.U32.HI UR4, URZ, UR23, UR4 ;  /* 0x00000017ff047299 */ /* 0x000fe40008011604 */
[----:B------:R-:W-:Y:S02]  /*56c0*/  UIMAD.WIDE.U32 UR8, UR5, UR22, URZ ;  /* 0x00000016050872a5 */ /* 0x000fe4000f8e00ff */
[----:B------:R-:W-:Y:S04]  /*56d0*/  USEL UR10, UR6, UR4, !UP4 ;  /* 0x00000004060a7287 */ /* 0x000fe8000e000000 */
[----:B------:R-:W-:Y:S01]  /*56e0*/  UIADD3 UR11, UPT, UPT, -UR10, URZ, URZ ;  /* 0x000000ff0a0b7290 */ /* 0x000fe2000fffe1ff */
[----:B------:R-:W-:Y:S02]  /*56f0*/  @!UP0 UMOV UR4, UR9 ;  /* 0x0000000900048c82 */ /* 0x000fe40008000000 */
[----:B------:R-:W-:Y:S02]  /*5700*/  @!UP0 USHF.R.U32.HI UR4, URZ, UR23, UR4 ;  /* 0x00000017ff048299 */ /* 0x000fe40008011604 */
[----:B------:R-:W-:Y:S02]  /*5710*/  UIMAD UR8, UR42, UR11, UR6 ;  /* 0x0000000b2a0872a4 */ /* 0x000fe4000f8e0206 */
[----:B------:R-:W-:Y:S04]  /*5720*/  @!UP0 USEL UR4, UR5, UR4, !UP4 ;  /* 0x0000000405048287 */ /* 0x000fe8000e000000 */
[----:B------:R-:W-:Y:S02]  /*5730*/  @!UP0 UIMAD UR8, UR7, UR8, UR4 ;  /* 0x00000008070882a4 */ /* 0x000fe4000f8e0204 */
[----:B------:R-:W-:Y:S02]  /*5740*/  @!UP0 UIADD3 UR9, UPT, UPT, UR10, -UR4, URZ ;  /* 0x800000040a098290 */ /* 0x000fe4000fffe0ff */
[----:B------:R-:W-:Y:S02]  /*5750*/  UIADD3 UR4, UPT, UPT, -UR5, URZ, URZ ;  /* 0x000000ff05047290 */ /* 0x000fe4000fffe1ff */
[----:B------:R-:W-:Y:S02]  /*5760*/  UIADD3 UR7, UPT, UPT, -UR6, URZ, URZ ;  /* 0x000000ff06077290 */ /* 0x000fe4000fffe1ff */
[----:B------:R-:W-:Y:S02]  /*5770*/  @!UP0 UIMAD UR6, UR9, UR42, UR5 ;  /* 0x0000002a090682a4 */ /* 0x000fe4000f8e0205 */
[----:B------:R-:W-:Y:S02]  /*5780*/  UIMAD UR14, UR15, UR4, UR14 ;  /* 0x000000040f0e72a4 */ /* 0x000fe4000f8e020e */
[----:B------:R-:W-:Y:S01]  /*5790*/  UIMAD UR13, UR30, UR7, UR13 ;  /* 0x000000071e0d72a4 */ /* 0x000fe2000f8e020d */
[----:B------:R-:W-:Y:S02]  /*57a0*/  @!UP0 UMOV UR5, UR8 ;  /* 0x0000000800058c82 */ /* 0x000fe40008000000 */
[----:B------:R-:W-:Y:S02]  /*57b0*/  UIMAD UR14, UR5, UR15, UR14 ;  /* 0x0000000f050e72a4 */ /* 0x000fe4000f8e020e */
[----:B------:R-:W-:Y:S11]  /*57c0*/  UIMAD UR13, UR6, UR30, UR13 ;  /* 0x0000001e060d72a4 */ /* 0x000ff6000f8e020d */
[----:B------:R-:W-:Y:S01]  /*57d0*/  @!UPT UIADD3 URZ, UPT, UPT, URZ, URZ, URZ ;  /* 0x000000fffffff290 */ /* 0x000fe2000fffe0ff */
.L_x_107:
[----:B------:R-:W4:Y:S01]  /*57e0*/  @!UP2 LDCU.128 UR8, c[0x0][0xb10] ;  /* 0x00016200ff08a7ac */ /* 0x000f220008000c00 */
[C---:B---3--:R-:W-:Y:S02]  /*57f0*/  ISETP.NE.U32.AND P1, PT, R4.reuse, RZ, PT ;  /* 0x000000ff0400720c */ /* 0x048fe40003f25070 */
[----:B------:R-:W-:Y:S02]  /*5800*/  ISETP.NE.U32.AND P0, PT, R4, RZ, PT ;  /* 0x000000ff0400720c */ /* 0x000fe40003f05070 */
[C---:B------:R-:W-:Y:S02]  /*5810*/  ISETP.NE.AND.EX P1, PT, R5.reuse, RZ, PT, P1 ;  /* 0x000000ff0500720c */ /* 0x040fe40003f25310 */
[----:B------:R-:W-:Y:S01]  /*5820*/  ISETP.NE.AND.EX P0, PT, R5, RZ, PT, P0 ;  /* 0x000000ff0500720c */ /* 0x000fe20003f05300 */
[----:B------:R-:W3:Y:S01]  /*5830*/  @!UP2 LDCU UR5, c[0x0][0xb0c] ;  /* 0x00016180ff05a7ac */ /* 0x000ee20008000800 */
[----:B------:R-:W-:Y:S01]  /*5840*/  SHF.L.U32 R9, R15, 0x1f, RZ ;  /* 0x0000001f0f097819 */ /* 0x000fe200000006ff */
[----:B------:R-:W-:Y:S02]  /*5850*/  USHF.L.U32 UR19, UR16, 0x6, URZ ;  /* 0x0000000610137899 */ /* 0x000fe400080006ff */
[----:B------:R-:W-:Y:S02]  /*5860*/  USHF.L.U32 UR18, UR20, 0x7, URZ ;  /* 0x0000000714127899 */ /* 0x000fe400080006ff */
[----:B----4-:R-:W-:Y:S07]  /*5870*/  UIMAD.WIDE.U32 UR6, UR14, UR8, URZ ;  /* 0x000000080e0672a5 */ /* 0x010fee000f8e00ff */
[----:B------:R-:W-:Y:S01]  /*5880*/  @!UP2 UMOV UR4, UR7 ;  /* 0x000000070004ac82 */ /* 0x000fe20008000000 */
[----:B---3--:R-:W-:Y:S02]  /*5890*/  @!UP2 UISETP.NE.AND UP0, UPT, UR5, 0x1, UPT ;  /* 0x000000010500a88c */ /* 0x008fe4000bf05270 */
[----:B------:R-:W-:Y:S02]  /*58a0*/  @!UP2 USHF.R.U32.HI UR4, URZ, UR9, UR4 ;  /* 0x00000009ff04a299 */ /* 0x000fe40008011604 */
[----:B------:R-:W-:Y:S02]  /*58b0*/  UIMAD.WIDE.U32 UR6, UR13, UR11, URZ ;  /* 0x0000000b0d0672a5 */ /* 0x000fe4000f8e00ff */
[----:B------:R-:W-:Y:S02]  /*58c0*/  @!UP2 USEL UR8, UR14, UR4, !UP0 ;  /* 0x000000040e08a287 */ /* 0x000fe4000c000000 */
[----:B------:R-:W-:Y:S03]  /*58d0*/  @!UP2 UISETP.NE.AND UP0, UPT, UR10, 0x1, UPT ;  /* 0x000000010a00a88c */ /* 0x000fe6000bf05270 */
[----:B------:R-:W-:Y:S02]  /*58e0*/  @!UP2 UMOV UR6, UR7 ;  /* 0x000000070006ac82 */ /* 0x000fe40008000000 */
[----:B------:R-:W3:Y:S02]  /*58f0*/  @!UP2 LDCU UR4, c[0x0][0xb20] ;  /* 0x00016400ff04a7ac */ /* 0x000ee40008000800 */
[----:B---3--:R-:W-:Y:S04]  /*5900*/  @!UP2 USHF.R.U32.HI UR6, URZ, UR4, UR6 ;  /* 0x00000004ff06a299 */ /* 0x008fe80008011606 */
[----:B------:R-:W-:Y:S04]  /*5910*/  @!UP2 USEL UR6, UR13, UR6, !UP0 ;  /* 0x000000060d06a287 */ /* 0x000fe8000c000000 */
[----:B------:R-:W-:Y:S02]  /*5920*/  @!UP2 UIADD3 UR4, UPT, UPT, -UR8, UR6, URZ ;  /* 0x000000060804a290 */ /* 0x000fe4000fffe1ff */
[----:B------:R-:W-:Y:S02]  /*5930*/  @!UP2 UIADD3 UR6, UPT, UPT, UR8, -UR6, URZ ;  /* 0x800000060806a290 */ /* 0x000fe4000fffe0ff */
[----:B------:R-:W-:Y:S02]  /*5940*/  @!UP2 UIMAD UR14, UR4, UR5, UR14 ;  /* 0x00000005040ea2a4 */ /* 0x000fe4000f8e020e */
[----:B------:R-:W-:Y:S01]  /*5950*/  @!UP2 UIMAD UR13, UR6, UR10, UR13 ;  /* 0x0000000a060da2a4 */ /* 0x000fe2000f8e020d */
[----:B------:R-:W-:Y:S11]  /*5960*/  BRA.U UP3, `(.L_x_108) ;  /* 0x0000000103107547 */ /* 0x000ff6000b800000 */
[----:B--2---:R-:W-:Y:S04]  /*5970*/  MOV R0, UR38 ;  /* 0x0000002600007c02 */ /* 0x004fe80008000f00 */
[----:B------:R-:W-:Y:S04]  /*5980*/  SHF.L.U32 R11, R0, 0x1f, RZ ;  /* 0x0000001f000b7819 */ /* 0x000fe800000006ff */
[----:B------:R-:W2:Y:S02]  /*5990*/  SYNCS.PHASECHK.TRANS64.TRYWAIT P2, [UR21+0x248], R11 ;  /* 0x0002480bff0075a7 */ /* 0x000ea40008041115 */
[----:B--2---:R-:W-:Y:S05]  /*59a0*/  @!P2 BRA `(.L_x_109) ;  /* 0x000000440000a947 */ /* 0x004fea0003800000 */
.L_x_108:
[----:B------:R-:W-:Y:S05]  /*59b0*/  @!P1 BRA `(.L_x_110) ;  /* 0x0000000000309947 */ /* 0x000fea0003800000 */
[----:B------:R-:W-:Y:S01]  /*59c0*/  ISETP.NE.U32.AND P1, PT, R2, RZ, PT ;  /* 0x000000ff0200720c */ /* 0x000fe20003f25070 */
[----:B------:R-:W3:Y:S01]  /*59d0*/  LDCU.64 UR4, c[0x0][0x358] ;  /* 0x00006b00ff0477ac */ /* 0x000ee20008000a00 */
[----:B------:R-:W-:Y:S02]  /*59e0*/  IMAD.MOV.U32 R84, RZ, RZ, 0x1 ;  /* 0x00000001ff547424 */ /* 0x000fe400078e00ff */
[----:B------:R-:W-:Y:S11]  /*59f0*/  ISETP.NE.AND.EX P1, PT, R3, RZ, PT, P1 ;  /* 0x000000ff0300720c */ /* 0x000ff60003f25310 */
[----:B------:R-:W-:Y:S02]  /*5a00*/  @!UPT UIADD3 URZ, UPT, UPT, URZ, URZ, URZ ;  /* 0x000000fffffff290 */ /* 0x000fe4000fffe0ff */
[----:B--2---:R-:W2:Y:S01]  /*5a10*/  @P1 LDC.64 R10, c[0x0][0x888] ;  /* 0x00022200ff0a1b82 */ /* 0x004ea20000000a00 */
[----:B------:R-:W-:Y:S04]  /*5a20*/  @P1 IMAD R0, R4, UR36, RZ ;  /* 0x0000002404001c24 */ /* 0x000fe8000f8e02ff */
[----:B--2---:R-:W-:Y:S04]  /*5a30*/  @P1 IMAD.WIDE R10, R0, 0x4, R10 ;  /* 0x00000004000a1825 */ /* 0x004fe800078e020a */
[----:B------:R-:W-:Y:S01]  /*5a40*/  HFMA2 R0, -RZ, RZ, 0, 5.9604644775390625e-08 ;  /* 0x00000001ff007431 */ /* 0x000fe200000001ff */
[----:B---3-5:R3:W5:Y:S04]  /*5a50*/  @P1 LDG.E R41, desc[UR4][R10.64] ;  /* 0x000000040a291981 */ /* 0x028768000c1e1900 */
[----:B------:R-:W-:Y:S01]  /*5a60*/  @!P1 PRMT R84, R0, 0x7610, R84 ;  /* 0x0000761000549816 */ /* 0x000fe20000000054 */
[----:B---3--:R-:W4:Y:S06]  /*5a70*/  @!P1 LDC R41, c[0x0][0x880] ;  /* 0x00022000ff299b82 */ /* 0x008f2c0000000800 */
.L_x_110:
[----:B----45:R-:W-:Y:S01]  /*5a80*/  @!P0 FSETP.EQ.AND P1, PT, R41, RZ, PT ;  /* 0x000000ff2900820b */ /* 0x030fe20003f22000 */
[----:B------:R-:W-:Y:S01]  /*5a90*/  @!UPT UIADD3 URZ, UPT, UPT, URZ, URZ, URZ ;  /* 0x000000fffffff290 */ /* 0x000fe2000fffe0ff */
[----:B------:R-:W-:Y:S11]  /*5aa0*/  @!P0 BRA `(.L_x_111) ;  /* 0x0000000000188947 */ /* 0x000ff60003800000 */
[----:B------:R-:W-:Y:S02]  /*5ab0*/  LOP3.LUT P0, RZ, R84, 0xff, RZ, 0xc0, !PT ;  /* 0x000000ff54ff7812 */ /* 0x000fe4000780c0ff */
[----:B------:R-:W-:Y:S04]  /*5ac0*/  ISETP.NE.U32.AND P1, PT, R2, RZ, PT ;  /* 0x000000ff0200720c */ /* 0x000fe80003f25070 */
[----:B------:R-:W-:Y:S04]  /*5ad0*/  ISETP.NE.AND.EX P1, PT, R3, RZ, PT, P1 ;  /* 0x000000ff0300720c */ /* 0x000fe80003f25310 */
[----:B------:R-:W-:Y:S03]  /*5ae0*/  PLOP3.LUT P1, PT, P1, PT, PT, 0x8, 0x80 ;  /* 0x000000000080781c */ /* 0x000fe60000f2e170 */
[----:B------:R-:W-:Y:S11]  /*5af0*/  @P0 FSETP.EQ.AND P1, PT, R41, RZ, PT ;  /* 0x000000ff2900020b */ /* 0x000ff60003f22000 */
[----:B------:R-:W-:Y:S02]  /*5b00*/  @!UPT UIADD3 URZ, UPT, UPT, URZ, URZ, URZ ;  /* 0x000000fffffff290 */ /* 0x000fe4000fffe0ff */
.L_x_111:
[----:B------:R-:W3:Y:S01]  /*5b10*/  SYNCS.PHASECHK.TRANS64.TRYWAIT P2, [UR21+0x230], R9 ;  /* 0x00023009ff0075a7 */ /* 0x000ee20008041115 */
[----:B------:R-:W-:Y:S04]  /*5b20*/  ELECT P0, URZ, PT ;  /* 0x0000000000ff782f */ /* 0x000fe80003800000 */
[----:B------:R-:W-:Y:S11]  /*5b30*/  PLOP3.LUT P1, PT, P1, P0, PT, 0xf2, 0x2f ;  /* 0x00000000002f781c */ /* 0x000ff60000f21e72 */
[----:B------:R-:W-:Y:S02]  /*5b40*/  @!UPT UIADD3 URZ, UPT, UPT, URZ, URZ, URZ ;  /* 0x000000fffffff290 */ /* 0x000fe4000fffe0ff */
[----:B------:R-:W-:Y:S05]  /*5b50*/  @!P1 IADD3 R8, P0, PT, R16, 0x580, RZ ;  /* 0x0000058010089810 */ /* 0x000fea0007f1e0ff */
[----:B------:R-:W-:Y:S01]  /*5b60*/  @!P1 IMAD.X R6, RZ, RZ, R17, P0 ;  /* 0x000000ffff069224 */ /* 0x000fe200000e0611 */
[----:B---3--:R-:W-:Y:S07]  /*5b70*/  @!P2 BRA `(.L_x_112) ;  /* 0x0000004000a4a947 */ /* 0x008fee0003800000 */
.L_x_233:
[----:B------:R-:W-:Y:S01]  /*5b80*/  @!P1 R2UR UR5, R8 ;  /* 0x00000000080592ca */ /* 0x000fe200000e0000 */
[----:B------:R-:W-:Y:S01]  /*5b90*/  VOTEU.ALL UP0, P1 ;  /* 0x0000000000ff7886 */ /* 0x000fe20000800000 */
[----:B------:R-:W-:Y:S01]  /*5ba0*/  @!P1 R2UR UR4, R6 ;  /* 0x00000000060492ca */ /* 0x000fe200000e0000 */
[----:B--2---:R-:W-:Y:S01]  /*5bb0*/  @!P1 IMAD.MOV.U32 R0, RZ, RZ, 0x1000 ;  /* 0x00001000ff009424 */ /* 0x004fe200078e00ff */
[----:B------:R-:W-:Y:S01]  /*5bc0*/  UMOV UR6, 0x0 ;  /* 0x0000000000067882 */ /* 0x000fe20000000000 */
[----:B------:R-:W-:Y:S01]  /*5bd0*/  UMOV UR7, 0x10000000 ;  /* 0x1000000000077882 */ /* 0x000fe20000000000 */
[----:B------:R-:W-:Y:S01]  /*5be0*/  @!UP0 UIADD3 UR16, UPT, UPT, UR21, 0x400, URZ ;  /* 0x0000040015108890 */ /* 0x000fe2000fffe0ff */
[----:B------:R-:W-:Y:S01]  /*5bf0*/  VIADD R14, R14, 0x1 ;  /* 0x000000010e0e7836 */ /* 0x000fe20000000000 */
[----:B------:R-:W-:Y:S01]  /*5c00*/  VOTEU.ALL UP0, P1 ;  /* 0x0000000000ff7886 */ /* 0x000fe20000800000 */
[----:B------:R-:W-:Y:S04]  /*5c10*/  UMOV UR20, UR36 ;  /* 0x0000002400147c82 */ /* 0x000fe80008000000 */
[----:B------:R-:W-:Y:S02]  /*5c20*/  IMAD.U32 R10, RZ, RZ, UR5 ;  /* 0x00000005ff0a7e24 */ /* 0x000fe4000f8e00ff */
[----:B------:R-:W-:Y:S03]  /*5c30*/  IMAD.U32 R11, RZ, RZ, UR4 ;  /* 0x00000004ff0b7e24 */ /* 0x000fe6000f8e00ff */
[----:B------:R-:W-:Y:S02]  /*5c40*/  @!P1 R2UR UR4, R10 ;  /* 0x000000000a0492ca */ /* 0x000fe400000e0000 */
[----:B------:R-:W-:Y:S11]  /*5c50*/  @!P1 R2UR UR5, R11 ;  /* 0x000000000b0592ca */ /* 0x000ff600000e0000 */
[----:B------:R-:W-:Y:S02]  /*5c60*/  @!UPT UIADD3 URZ, UPT, UPT, URZ, URZ, URZ ;  /* 0x000000fffffff290 */ /* 0x000fe4000fffe0ff */
[----:B------:R2:W-:Y:S01]  /*5c70*/  @!UP0 UTMALDG.3D [UR16], [UR4], desc[UR6] ;  /* 0x00000610040085b4 */ /* 0x0005e20008011000 */
[----:B------:R2:W-:Y:S01]  /*5c80*/  @!P1 SYNCS.ARRIVE.TRANS64.RED.A0TR RZ, [UR21+0x220], R0 ;  /* 0x00022000ffff99a7 */ /* 0x0005e20008300415 */
[----:B------:R-:W-:Y:S01]  /*5c90*/  SYNCS.ARRIVE.TRANS64.RED.A1T0 RZ, [UR34], RZ ;  /* 0x000000ffffff79a7 */ /* 0x000fe20008100422 */
[----:B------:R-:W3:Y:S02]  /*5ca0*/  SYNCS.PHASECHK.TRANS64.TRYWAIT P0, [UR21+0x238], R9 ;  /* 0x00023809ff0075a7 */ /* 0x000ee40008001115 */
[----:B--23--:R-:W-:Y:S05]  /*5cb0*/  @!P0 BRA `(.L_x_113) ;  /* 0x00000040006c8947 */ /* 0x00cfea0003800000 */
.L_x_235:
[----:B------:R-:W-:Y:S01]  /*5cc0*/  @!P1 IADD3 R6, P0, PT, R16, 0x580, RZ ;  /* 0x0000058010069810 */ /* 0x000fe20007f1e0ff */
[----:B------:R-:W-:Y:S01]  /*5cd0*/  VOTEU.ALL UP0, P1 ;  /* 0x0000000000ff7886 */ /* 0x000fe20000800000 */
[----:B------:R-:W-:Y:S01]  /*5ce0*/  UMOV UR6, 0x0 ;  /* 0x0000000000067882 */ /* 0x000fe20000000000 */
[----:B------:R-:W-:Y:S01]  /*5cf0*/  UMOV UR7, 0x10000000 ;  /* 0x1000000000077882 */ /* 0x000fe20000000000 */
[----:B------:R-:W-:Y:S01]  /*5d00*/  @!P1 R2UR UR5, R6 ;  /* 0x00000000060592ca */ /* 0x000fe200000e0000 */
[----:B--2---:R-:W-:Y:S01]  /*5d10*/  @!P1 IMAD.X R0, RZ, RZ, R17, P0 ;  /* 0x000000ffff009224 */ /* 0x004fe200000e0611 */
[----:B------:R-:W-:Y:S01]  /*5d20*/  @!UP0 UIADD3 UR10, UPT, UPT, UR18, 0x40, URZ ;  /* 0x00000040120a8890 */ /* 0x000fe2000fffe0ff */
[----:B------:R-:W-:Y:S01]  /*5d30*/  ISETP.NE.AND P0, PT, R14, 0x2, PT ;  /* 0x000000020e00780c */ /* 0x000fe20003f05270 */
[----:B------:R-:W-:Y:S01]  /*5d40*/  @!UP0 UIADD3 UR8, UPT, UPT, UR21, 0x1400, URZ ;  /* 0x0000140015088890 */ /* 0x000fe2000fffe0ff */
[----:B------:R-:W-:Y:S01]  /*5d50*/  LOP3.LUT R15, R15, 0x1, RZ, 0x3c, !PT ;  /* 0x000000010f0f7812 */ /* 0x000fe200078e3cff */
[----:B------:R-:W-:Y:S01]  /*5d60*/  @!UP0 UIADD3 UR9, UPT, UPT, UR21, 0x228, URZ ;  /* 0x0000022815098890 */ /* 0x000fe2000fffe0ff */
[----:B------:R-:W-:Y:S01]  /*5d70*/  @!P1 R2UR UR4, R0 ;  /* 0x00000000000492ca */ /* 0x000fe200000e0000 */
[----:B------:R-:W-:Y:S01]  /*5d80*/  VOTEU.ALL UP0, P1 ;  /* 0x0000000000ff7886 */ /* 0x000fe20000800000 */
[----:B------:R-:W-:Y:S01]  /*5d90*/  UMOV UR11, UR19 ;  /* 0x00000013000b7c82 */ /* 0x000fe20008000000 */
[----:B------:R-:W-:Y:S01]  /*5da0*/  UMOV UR12, UR36 ;  /* 0x00000024000c7c82 */ /* 0x000fe20008000000 */
[----:B------:R-:W-:Y:S01]  /*5db0*/  SEL R0, RZ, 0x1, P0 ;  /* 0x00000001ff007807 */ /* 0x000fe20000000000 */
[----:B------:R-:W-:Y:S01]  /*5dc0*/  UIADD3 UR20, UPT, UPT, UR13, UR59, URZ ;  /* 0x0000003b0d147290 */ /* 0x000fe2000fffe0ff */
[----:B------:R-:W-:Y:S01]  /*5dd0*/  IMAD.U32 R8, RZ, RZ, UR5 ;  /* 0x00000005ff087e24 */ /* 0x000fe2000f8e00ff */
[----:B------:R-:W-:Y:S01]  /*5de0*/  SEL R14, R14, RZ, P0 ;  /* 0x000000ff0e0e7207 */ /* 0x000fe20000000000 */
[----:B------:R-:W-:Y:S01]  /*5df0*/  UIADD3 UR16, UPT, UPT, UR14, UR62, URZ ;  /* 0x0000003e0e107290 */ /* 0x000fe2000fffe0ff */
[----:B------:R-:W-:Y:S01]  /*5e00*/  LOP3.LUT R13, R13, R0, RZ, 0x3c, !PT ;  /* 0x000000000d0d7212 */ /* 0x000fe200078e3cff */
[----:B------:R-:W-:Y:S01]  /*5e10*/  UPLOP3.LUT UP3, UPT, UPT, UPT, UPT, 0x80, 0x8 ;  /* 0x000000000008789c */ /* 0x000fe20003f6f070 */
[----:B------:R-:W-:Y:S02]  /*5e20*/  UMOV UR36, UR26 ;  /* 0x0000001a00247c82 */ /* 0x000fe40008000000 */
[----:B------:R-:W-:Y:S01]  /*5e30*/  IMAD.U32 R9, RZ, RZ, UR4 ;  /* 0x00000004ff097e24 */ /* 0x000fe2000f8e00ff */
[----:B------:R-:W-:Y:S04]  /*5e40*/  @!P1 R2UR UR4, R8 ;  /* 0x00000000080492ca */ /* 0x000fe800000e0000 */
[----:B------:R-:W-:Y:S11]  /*5e50*/  @!P1 R2UR UR5, R9 ;  /* 0x00000000090592ca */ /* 0x000ff600000e0000 */
[----:B------:R-:W-:Y:S02]  /*5e60*/  @!UPT UIADD3 URZ, UPT, UPT, URZ, URZ, URZ ;  /* 0x000000fffffff290 */ /* 0x000fe4000fffe0ff */
[----:B------:R2:W-:Y:S01]  /*5e70*/  @!UP0 UTMALDG.3D [UR8], [UR4], desc[UR6] ;  /* 0x00000608040085b4 */ /* 0x0005e20008011000 */
[----:B------:R2:W-:Y:S01]  /*5e80*/  @!P1 SYNCS.ARRIVE.TRANS64.RED.A0TR RZ, [UR21+0x228], R7 ;  /* 0x00022807ffff99a7 */ /* 0x0005e20008300415 */
[----:B------:R-:W-:Y:S01]  /*5e90*/  SYNCS.ARRIVE.TRANS64.RED.A1T0 RZ, [UR33], RZ ;  /* 0x000000ffffff79a7 */ /* 0x000fe20008100421 */
[----:B------:R-:W-:Y:S05]  /*5ea0*/  BRA.U UP1, `(.L_x_114) ;  /* 0xfffffff5012c7547 */ /* 0x000fea000b83ffff */
[----:B------:R-:W-:-:S04]  /*5eb0*/  SHF.L.U32 R3, R15, 0x1f, RZ ;  /* 0x0000001f0f037819 */ /* 0x000fc800000006ff */
[----:B------:R-:W3:Y:S02]  /*5ec0*/  SYNCS.PHASECHK.TRANS64.TRYWAIT P0, [UR21+0x230], R3 ;  /* 0x00023003ff0075a7 */ /* 0x000ee40008001115 */
[----:B---3--:R-:W-:Y:S05]  /*5ed0*/  @!P0 BRA `(.L_x_115) ;  /* 0x0000003c00fc8947 */ /* 0x008fea0003800000 */
.L_x_237:
[----:B---3--:R-:W-:-:S07]  /*5ee0*/  MOV R0, UR21 ;  /* 0x0000001500007c02 */ /* 0x008fce0008000f00 */
.L_x_116:
[----:B---3--:R-:W-:-:S04]  /*5ef0*/  SHF.L.U32 R3, R15, 0x1f, RZ ;  /* 0x0000001f0f037819 */ /* 0x008fc800000006ff */
[----:B------:R3:W4:Y:S03]  /*5f00*/  SYNCS.PHASECHK.TRANS64.TRYWAIT P0, [R0+URZ+0x238], R3 ;  /* 0x00023803000075a7 */ /* 0x00072600080011ff */
[----:B----4-:R-:W-:Y:S05]  /*5f10*/  @!P0 NANOSLEEP.SYNCS 0x989680 ;  /* 0x009896800000895d */ /* 0x010fea0003900000 */
[----:B------:R-:W4:Y:S02]  /*5f20*/  @!P0 SYNCS.PHASECHK.TRANS64 P0, [R0+URZ+0x238], R3 ;  /* 0x00023803000085a7 */ /* 0x000f2400080010ff */
[----:B-12-4-:R-:W-:Y:S05]  /*5f30*/  @P0 EXIT ;  /* 0x000000000000094d */ /* 0x016fea0003800000 */
[----:B------:R-:W-:Y:S05]  /*5f40*/  BRA `(.L_x_116) ;  /* 0xfffffffc00e87947 */ /* 0x000fea000383ffff */
.L_x_105:
[----:B------:R-:W-:-:S06]  /*5f50*/  UISETP.GE.AND UP0, UPT, UR17, 0x4, UPT ;  /* 0x000000041100788c */ /* 0x000fcc000bf06270 */
[----:B------:R-:W-:-:S13]  /*5f60*/  PLOP3.LUT P0, PT, PT, PT, UP0, 0x80, 0x8 ;  /* 0x000000000008781c */ /* 0x000fda0003f0f008 */
[----:B------:R-:W-:Y:S05]  /*5f70*/  @!P0 EXIT ;  /* 0x000000000000894d */ /* 0x000fea0003800000 */
[----:B------:R-:W1:Y:S08]  /*5f80*/  S2UR UR4, SR_CgaCtaId ;  /* 0x00000000000479c3 */ /* 0x000e700000008800 */
[----:B------:R-:W-:Y:S01]  /*5f90*/  BAR.SYNC.DEFER_BLOCKING 0x6, 0xa0 ;  /* 0x0182800000007b1d */ /* 0x000fe20000010000 */
[C---:B------:R-:W-:Y:S01]  /*5fa0*/  IMAD.SHL.U32 R7, R93.reuse, 0x40, RZ ;  /* 0x000000405d077824 */ /* 0x040fe200078e00ff */
[C---:B------:R-:W-:Y:S01]  /*5fb0*/  LOP3.LUT R95, R93.reuse, 0x60, RZ, 0xc0, !PT ;  /* 0x000000605d5f7812 */ /* 0x040fe200078ec0ff */
[----:B------:R-:W-:-:S02]  /*5fc0*/  IMAD.SHL.U32 R4, R93, 0x20, RZ ;  /* 0x000000205d047824 */ /* 0x000fc400078e00ff */
[----:B------:R-:W-:Y:S02]  /*5fd0*/  HFMA2 R36, -RZ, RZ, 0, 0 ;  /* 0x00000000ff247431 */ /* 0x000fe400000001ff */
[----:B------:R-:W-:Y:S01]  /*5fe0*/  IMAD.SHL.U32 R6, R93, 0x2, RZ ;  /* 0x000000025d067824 */ /* 0x000fe200078e00ff */
[----:B------:R-:W-:Y:S01]  /*5ff0*/  UMOV UR44, 0x400 ;  /* 0x00000400002c7882 */ /* 0x000fe20000000000 */
[----:B------:R-:W2:Y:S01]  /*6000*/  LDC.64 R82, c[0x0][0x8b0] ;  /* 0x00022c00ff527b82 */ /* 0x000ea20000000a00 */
[----:B------:R-:W-:Y:S01]  /*6010*/  LOP3.LUT R5, R7, 0x180, RZ, 0xc0, !PT ;  /* 0x0000018007057812 */ /* 0x000fe200078ec0ff */
[----:B------:R-:W-:Y:S01]  /*6020*/  IMAD.U32 R37, R93, 0x10000, RZ ;  /* 0x000100005d257824 */ /* 0x000fe200078e00ff */
[----:B------:R-:W-:Y:S01]  /*6030*/  LOP3.LUT R4, R4, 0xc00, RZ, 0xc0, !PT ;  /* 0x00000c0004047812 */ /* 0x000fe200078ec0ff */
[----:B------:R-:W-:Y:S01]  /*6040*/  IMAD.MOV.U32 R92, RZ, RZ, RZ ;  /* 0x000000ffff5c7224 */ /* 0x000fe200078e00ff */
[----:B------:R-:W-:Y:S01]  /*6050*/  LOP3.LUT R6, R5, 0x20, R6, 0xf8, !PT ;  /* 0x0000002005067812 */ /* 0x000fe200078ef806 */
[----:B------:R-:W-:Y:S01]  /*6060*/  IMAD.SHL.U32 R5, R93, 0x8, RZ ;  /* 0x000000085d057824 */ /* 0x000fe200078e00ff */
[----:B------:R-:W-:Y:S01]  /*6070*/  LOP3.LUT R4, R4, 0x40, R7, 0xf8, !PT ;  /* 0x0000004004047812 */ /* 0x000fe200078ef807 */
[----:B------:R-:W3:Y:S01]  /*6080*/  LDC.64 R80, c[0x0][0x8a8] ;  /* 0x00022a00ff507b82 */ /* 0x000ee20000000a00 */
[----:B------:R-:W-:Y:S01]  /*6090*/  LOP3.LUT R37, R37, 0x600000, RZ, 0xc0, !PT ;  /* 0x0060000025257812 */ /* 0x000fe200078ec0ff */
[----:B------:R-:W-:Y:S01]  /*60a0*/  IMAD.MOV.U32 R87, RZ, RZ, RZ ;  /* 0x000000ffff577224 */ /* 0x000fe200078e00ff */
[----:B------:R-:W-:-:S02]  /*60b0*/  LOP3.LUT R5, R6, 0x30, R5, 0x78, !PT ;  /* 0x0000003006057812 */ /* 0x000fc400078e7805 */
[----:B------:R-:W-:Y:S02]  /*60c0*/  CS2R R90, SRZ ;  /* 0x00000000005a7805 */ /* 0x000fe4000001ff00 */
[----:B------:R-:W-:Y:S01]  /*60d0*/  LOP3.LUT R4, R4, 0x200, R7, 0xf8, !PT ;  /* 0x0000020004047812 */ /* 0x000fe200078ef807 */
[----:B------:R-:W-:Y:S01]  /*60e0*/  IMAD.MOV.U32 R89, RZ, RZ, RZ ;  /* 0x000000ffff597224 */ /* 0x000fe200078e00ff */
[----:B------:R-:W-:Y:S01]  /*60f0*/  LOP3.LUT R93, R93, 0x2, RZ, 0xc0, !PT ;  /* 0x000000025d5d7812 */ /* 0x000fe200078ec0ff */
[----:B-1----:R-:W-:Y:S01]  /*6100*/  ULEA UR44, UR4, UR44, 0x18 ;  /* 0x0000002c042c7291 */ /* 0x002fe2000f8ec0ff */
[----:B------:R-:W-:Y:S01]  /*6110*/  LOP3.LUT R71, R4, R5, RZ, 0xfc, !PT ;  /* 0x0000000504477212 */ /* 0x000fe200078efcff */
[----:B------:R-:W1:Y:S01]  /*6120*/  LDCU UR57, c[0x0][0x370] ;  /* 0x00006e00ff3977ac */ /* 0x000e620008000800 */
[----:B------:R-:W-:Y:S01]  /*6130*/  IADD3 R88, PT, PT, -R93, RZ, RZ ;  /* 0x000000ff5d587210 */ /* 0x000fe20007ffe1ff */
[----:B------:R-:W-:Y:S01]  /*6140*/  UIADD3 UR4, UPT, UPT, UR44, 0x2400, URZ ;  /* 0x000024002c047890 */ /* 0x000fe2000fffe0ff */
[----:B------:R-:W4:Y:S04]  /*6150*/  LDCU UR43, c[0x0][0xb0c] ;  /* 0x00016180ff2b77ac */ /* 0x000f280008000800 */
[----:B------:R-:W1:Y:S01]  /*6160*/  LDS R0, [UR44+0x300] ;  /* 0x0003002cff007984 */ /* 0x000e620008000800 */
[----:B------:R-:W-:Y:S01]  /*6170*/  IMAD.U32 R94, RZ, RZ, UR4 ;  /* 0x00000004ff5e7e24 */ /* 0x000fe2000f8e00ff */
[----:B------:R-:W1:Y:S01]  /*6180*/  LDCU UR39, c[0x0][0xb30] ;  /* 0x00016600ff2777ac */ /* 0x000e620008000800 */
[----:B------:R-:W1:Y:S01]  /*6190*/  LDCU.64 UR46, c[0x0][0x888] ;  /* 0x00011100ff2e77ac */ /* 0x000e620008000a00 */
[----:B------:R-:W1:Y:S01]  /*61a0*/  LDCU.64 UR40, c[0x0][0xb28] ;  /* 0x00016500ff2877ac */ /* 0x000e620008000a00 */
[----:B------:R-:W1:Y:S01]  /*61b0*/  LDCU.64 UR60, c[0x0][0x890] ;  /* 0x00011200ff3c77ac */ /* 0x000e620008000a00 */
[----:B------:R-:W1:Y:S01]  /*61c0*/  LDCU.128 UR52, c[0x0][0xb10] ;  /* 0x00016200ff3477ac */ /* 0x000e620008000c00 */
[----:B------:R-:W1:Y:S01]  /*61d0*/  LDCU UR56, c[0x0][0x374] ;  /* 0x00006e80ff3877ac */ /* 0x000e620008000800 */
[----:B------:R-:W-:Y:S01]  /*61e0*/  UIADD3 UR63, UPT, UPT, UR44, 0x400, URZ ;  /* 0x000004002c3f7890 */ /* 0x000fe2000fffe0ff */
[----:B-1234-:R-:W-:-:S11]  /*61f0*/  IMAD.IADD R37, R0, 0x1, R37 ;  /* 0x0000000100257824 */ /* 0x01efd600078e0225 */
.L_x_142:
[----:B------:R-:W-:Y:S02]  /*6200*/  LEA R3, R87, UR44, 0x3 ;  /* 0x0000002c57037c11 */ /* 0x000fe4000f8e18ff */
[----:B------:R-:W-:Y:S02]  /*6210*/  SHF.L.U32 R0, R91, 0x1f, RZ ;  /* 0x0000001f5b007819 */ /* 0x000fe400000006ff */
[----:B------:R-:W-:Y:S02]  /*6220*/  LEA R5, R87, UR44, 0x4 ;  /* 0x0000002c57057c11 */ /* 0x000fe4000f8e20ff */
[----:B-1----:R-:W1:Y:S02]  /*6230*/  SYNCS.PHASECHK.TRANS64.TRYWAIT P0, [R3+URZ+0x250], R0 ;  /* 0x00025000030075a7 */ /* 0x002e6400080011ff */
[----:B-1----:R-:W-:Y:S05]  /*6240*/  @!P0 BRA `(.L_x_117) ;  /* 0x0000003c00388947 */ /* 0x002fea0003800000 */
.L_x_238:
        /* <DEDUP_REMOVED lines=8> */
[----:B--2---:R-:W-:Y:S11]  /*62d0*/  LOP3.LUT P0, RZ, R6, 0x1, RZ, 0xc0, !PT ;  /* 0x0000000106ff7812 */ /* 0x004ff6000780c0ff */
[----:B------:R-:W-:Y:S02]  /*62e0*/  @!UPT UIADD3 URZ, UPT, UPT, URZ, URZ, URZ ;  /* 0x000000fffffff290 */ /* 0x000fe4000fffe0ff */
[----:B---3--:R-:W-:Y:S01]  /*62f0*/  VOTEU.ANY UP1, P0 ;  /* 0x0000000000ff7886 */ /* 0x008fe20000020100 */
[----:B------:R-:W-:Y:S01]  /*6300*/  PLOP3.LUT P0, PT, PT, PT, UP1, 0x80, 0x8 ;  /* 0x000000000008781c */ /* 0x000fe20003f0f018 */
[----:B------:R-:W-:Y:S11]  /*6310*/  UP2UR UR45, UPR, URZ, 0x2 ;  /* 0x00000002ff2d7883 */ /* 0x000ff60008000000 */
[----:B------:R-:W-:Y:S01]  /*6320*/  @!UPT UIADD3 URZ, UPT, UPT, URZ, URZ, URZ ;  /* 0x000000fffffff290 */ /* 0x000fe2000fffe0ff */
[----:B-1----:R-:W-:Y:S02]  /*6330*/  @P0 SHF.R.U32.HI R0, RZ, 0x10, R5 ;  /* 0x00000010ff000819 */ /* 0x002fe40000011605 */
        /* <DEDUP_REMOVED lines=12> */
[----:B------:R-:W2:Y:S01]  /*6400*/  LDCU UR12, c[0x0][0xb20] ;  /* 0x00016400ff0c77ac */ /* 0x000ea20008000800 */
[----:B------:R-:W-:Y:S02]  /*6410*/  UIMAD.WIDE.U32 UR4, UR56, UR55, URZ ;  /* 0x00000037380472a5 */ /* 0x000fe4000f8e00ff */
[----:B------:R-:W-:Y:S02]  /*6420*/  UIMAD.WIDE.U32 UR6, UR57, UR52, URZ ;  /* 0x00000034390672a5 */ /* 0x000fe4000f8e00ff */
[----:B------:R-:W-:Y:S02]  /*6430*/  UISETP.NE.AND UP0, UPT, UR54, 0x1, UPT ;  /* 0x000000013600788c */ /* 0x000fe4000bf05270 */
[----:B------:R-:W-:Y:S02]  /*6440*/  UIMAD.WIDE.U32 UR8, UR37, UR55, URZ ;  /* 0x00000037250872a5 */ /* 0x000fe4000f8e00ff */
[----:B------:R-:W-:Y:S02]  /*6450*/  UIMAD.WIDE.U32 UR10, UR38, UR52, URZ ;  /* 0x00000034260a72a5 */ /* 0x000fe4000f8e00ff */
[----:B------:R-:W-:Y:S02]  /*6460*/  UISETP.NE.AND UP1, UPT, UR43, 0x1, UPT ;  /* 0x000000012b00788c */ /* 0x000fe4000bf25270 */
[----:B------:R-:W-:Y:S01]  /*6470*/  UISETP.NE.AND UP2, UPT, UR42, 0x1, UPT ;  /* 0x000000012a00788c */ /* 0x000fe2000bf45270 */
[----:B------:R-:W-:Y:S02]  /*6480*/  UMOV UR4, UR5 ;  /* 0x0000000500047c82 */ /* 0x000fe40008000000 */
[----:B--2---:R-:W-:Y:S03]  /*6490*/  USHF.R.U32.HI UR5, URZ, UR12, UR4 ;  /* 0x0000000cff057299 */ /* 0x004fe60008011604 */
[----:B------:R-:W-:Y:S02]  /*64a0*/  UMOV UR4, UR7 ;  /* 0x0000000700047c82 */ /* 0x000fe40008000000 */
[----:B------:R-:W-:Y:S02]  /*64b0*/  USHF.R.U32.HI UR7, URZ, UR53, UR4 ;  /* 0x00000035ff077299 */ /* 0x000fe40008011604 */
[----:B------:R-:W-:Y:S02]  /*64c0*/  USEL UR4, UR56, UR5, !UP0 ;  /* 0x0000000538047287 */ /* 0x000fe4000c000000 */
[----:B------:R-:W-:Y:S01]  /*64d0*/  USEL UR7, UR57, UR7, !UP1 ;  /* 0x0000000739077287 */ /* 0x000fe2000c800000 */
[----:B------:R-:W-:Y:S01]  /*64e0*/  UMOV UR5, UR9 ;  /* 0x0000000900057c82 */ /* 0x000fe20008000000 */
[----:B------:R-:W-:Y:S02]  /*64f0*/  UIMAD.WIDE.U32 UR8, UR4, UR40, URZ ;  /* 0x00000028040872a5 */ /* 0x000fe4000f8e00ff */
[----:B------:R-:W-:Y:S03]  /*6500*/  USHF.R.U32.HI UR6, URZ, UR12, UR5 ;  /* 0x0000000cff067299 */ /* 0x000fe60008011605 */
[----:B------:R-:W-:Y:S01]  /*6510*/  UMOV UR5, UR11 ;  /* 0x0000000b00057c82 */ /* 0x000fe20008000000 */
[----:B------:R-:W-:Y:S02]  /*6520*/  UIMAD.WIDE.U32 UR10, UR7, UR40, URZ ;  /* 0x00000028070a72a5 */ /* 0x000fe4000f8e00ff */
[----:B------:R-:W-:Y:S02]  /*6530*/  USHF.R.U32.HI UR12, URZ, UR53, UR5 ;  /* 0x00000035ff0c7299 */ /* 0x000fe40008011605 */
[----:B------:R-:W-:Y:S01]  /*6540*/  USEL UR6, UR37, UR6, !UP0 ;  /* 0x0000000625067287 */ /* 0x000fe2000c000000 */
[----:B------:R-:W-:Y:S02]  /*6550*/  UMOV UR5, UR9 ;  /* 0x0000000900057c82 */ /* 0x000fe40008000000 */
[----:B------:R-:W-:Y:S01]  /*6560*/  UMOV UR10, UR11 ;  /* 0x0000000b000a7c82 */ /* 0x000fe20008000000 */
[----:B------:R-:W-:Y:S02]  /*6570*/  @UP2 USHF.R.U32.HI UR4, URZ, UR41, UR5 ;  /* 0x00000029ff042299 */ /* 0x000fe40008011605 */
[----:B------:R-:W-:Y:S02]  /*6580*/  @UP2 USHF.R.U32.HI UR7, URZ, UR41, UR10 ;  /* 0x00000029ff072299 */ /* 0x000fe4000801160a */
[----:B------:R-:W-:Y:S02]  /*6590*/  UIMAD UR4, UR42, UR4, URZ ;  /* 0x000000042a0472a4 */ /* 0x000fe4000f8e02ff */
[----:B------:R-:W-:Y:S02]  /*65a0*/  UIMAD.WIDE.U32 UR10, UR6, UR40, URZ ;  /* 0x00000028060a72a5 */ /* 0x000fe4000f8e00ff */
[----:B------:R-:W-:Y:S02]  /*65b0*/  USEL UR5, UR38, UR12, !UP1 ;  /* 0x0000000c26057287 */ /* 0x000fe4000c800000 */
[----:B------:R-:W-:Y:S02]  /*65c0*/  UIMAD UR8, UR42, UR7, URZ ;  /* 0x000000072a0872a4 */ /* 0x000fe4000f8e02ff */
[----:B------:R-:W-:Y:S03]  /*65d0*/  UISETP.GE.AND UP0, UPT, UR6, UR4, UPT ;  /* 0x000000040600728c */ /* 0x000fe6000bf06270 */
[----:B------:R-:W-:Y:S01]  /*65e0*/  UMOV UR4, UR11 ;  /* 0x0000000b00047c82 */ /* 0x000fe20008000000 */
[----:B------:R-:W-:Y:S02]  /*65f0*/  UISETP.GE.OR UP0, UPT, UR5, UR8, UP0 ;  /* 0x000000080500728c */ /* 0x000fe40008706670 */
[----:B------:R-:W-:Y:S02]  /*6600*/  USHF.R.U32.HI UR4, URZ, UR41, UR4 ;  /* 0x00000029ff047299 */ /* 0x000fe40008011604 */
[----:B------:R-:W-:Y:S02]  /*6610*/  UIMAD.WIDE.U32 UR8, UR5, UR40, URZ ;  /* 0x00000028050872a5 */ /* 0x000fe4000f8e00ff */
[----:B------:R-:W-:Y:S02]  /*6620*/  USEL UR11, UR6, UR4, !UP2 ;  /* 0x00000004060b7287 */ /* 0x000fe4000d000000 */
[----:B------:R-:W-:Y:S02]  /*6630*/  UIADD3 UR8, UPT, UPT, -UR5, URZ, URZ ;  /* 0x000000ff05087290 */ /* 0x000fe4000fffe1ff */
[----:B------:R-:W-:Y:S01]  /*6640*/  UIADD3 UR10, UPT, UPT, -UR11, URZ, URZ ;  /* 0x000000ff0b0a7290 */ /* 0x000fe2000fffe1ff */
[----:B------:R-:W-:Y:S01]  /*6650*/  @!UP0 UMOV UR4, UR9 ;  /* 0x0000000900048c82 */ /* 0x000fe20008000000 */
[----:B------:R-:W-:Y:S02]  /*6660*/  UIADD3 UR9, UPT, UPT, -UR6, URZ, URZ ;  /* 0x000000ff06097290 */ /* 0x000fe4000fffe1ff */
[----:B------:R-:W-:Y:S02]  /*6670*/  @!UP0 USHF.R.U32.HI UR4, URZ, UR41, UR4 ;  /* 0x00000029ff048299 */ /* 0x000fe40008011604 */
[----:B------:R-:W-:Y:S02]  /*6680*/  UIMAD UR10, UR42, UR10, UR6 ;  /* 0x0000000a2a0a72a4 */ /* 0x000fe4000f8e0206 */
[----:B------:R-:W-:Y:S04]  /*6690*/  @!UP0 USEL UR4, UR5, UR4, !UP2 ;  /* 0x0000000405048287 */ /* 0x000fe8000d000000 */
[----:B------:R-:W-:Y:S02]  /*66a0*/  @!UP0 UIMAD UR10, UR7, UR10, UR4 ;  /* 0x0000000a070a82a4 */ /* 0x000fe4000f8e0204 */
[----:B------:R-:W-:Y:S02]  /*66b0*/  @!UP0 UIADD3 UR11, UPT, UPT, UR11, -UR4, URZ ;  /* 0x800000040b0b8290 */ /* 0x000fe4000fffe0ff */
[----:B------:R-:W-:Y:S02]  /*66c0*/  UIMAD UR7, UR43, UR8, UR38 ;  /* 0x000000082b0772a4 */ /* 0x000fe4000f8e0226 */
[----:B------:R-:W-:Y:S02]  /*66d0*/  @!UP0 UIMAD UR6, UR11, UR42, UR5 ;  /* 0x0000002a0b0682a4 */ /* 0x000fe4000f8e0205 */
[----:B------:R-:W-:Y:S01]  /*66e0*/  UIMAD UR4, UR54, UR9, UR37 ;  /* 0x00000009360472a4 */ /* 0x000fe2000f8e0225 */
[----:B------:R-:W-:Y:S02]  /*66f0*/  @!UP0 UMOV UR5, UR10 ;  /* 0x0000000a00058c82 */ /* 0x000fe40008000000 */
[----:B------:R-:W-:Y:S02]  /*6700*/  UIMAD UR38, UR5, UR43, UR7 ;  /* 0x0000002b052672a4 */ /* 0x000fe4000f8e0207 */
[----:B------:R-:W-:Y:S11]  /*6710*/  UIMAD UR37, UR6, UR54, UR4 ;  /* 0x00000036062572a4 */ /* 0x000ff6000f8e0204 */
[----:B------:R-:W-:Y:S01]  /*6720*/  @!UPT UIADD3 URZ, UPT, UPT, URZ, URZ, URZ ;  /* 0x000000fffffff290 */ /* 0x000fe2000fffe0ff */
.L_x_118:
[----:B------:R-:W-:Y:S01]  /*6730*/  UISETP.NE.AND UP0, UPT, UR39, 0x1, UPT ;  /* 0x000000012700788c */ /* 0x000fe2000bf05270 */
[----:B------:R-:W-:Y:S01]  /*6740*/  IADD3 R87, PT, PT, R87, 0x1, RZ ;  /* 0x0000000157577810 */ /* 0x000fe20007ffe0ff */
[----:B------:R-:W-:Y:S02]  /*6750*/  USHF.L.U32 UR50, UR16, 0x6, URZ ;  /* 0x0000000610327899 */ /* 0x000fe400080006ff */
[----:B------:R-:W-:Y:S07]  /*6760*/  USHF.L.U32 UR49, UR20, 0x7, URZ ;  /* 0x0000000714317899 */ /* 0x000fee00080006ff */
[----:B------:R-:W2:Y:S01]  /*6770*/  @!UP0 LDCU.128 UR12, c[0x0][0xb10] ;  /* 0x00016200ff0c87ac */ /* 0x000ea20008000c00 */
[----:B------:R-:W3:Y:S01]  /*6780*/  @!UP0 LDCU UR5, c[0x0][0xb0c] ;  /* 0x00016180ff0587ac */ /* 0x000ee20008000800 */
[----:B------:R-:W4:Y:S01]  /*6790*/  @!UP0 LDCU UR10, c[0x0][0xb20] ;  /* 0x00016400ff0a87ac */ /* 0x000f220008000800 */
[----:B--2---:R-:W-:Y:S02]  /*67a0*/  UIMAD.WIDE.U32 UR8, UR38, UR12, URZ ;  /* 0x0000000c260872a5 */ /* 0x004fe4000f8e00ff */
[----:B------:R-:W-:Y:S02]  /*67b0*/  UIMAD.WIDE.U32 UR6, UR37, UR15, URZ ;  /* 0x0000000f250672a5 */ /* 0x000fe4000f8e00ff */
[----:B------:R-:W-:Y:S03]  /*67c0*/  @!UP0 UISETP.NE.AND UP1, UPT, UR14, 0x1, UPT ;  /* 0x000000010e00888c */ /* 0x000fe6000bf25270 */
[----:B------:R-:W-:Y:S01]  /*67d0*/  @!UP0 UMOV UR4, UR9 ;  /* 0x0000000900048c82 */ /* 0x000fe20008000000 */
[----:B---3--:R-:W-:Y:S02]  /*67e0*/  @!UP0 UISETP.NE.AND UP2, UPT, UR5, 0x1, UPT ;  /* 0x000000010500888c */ /* 0x008fe4000bf45270 */
[----:B------:R-:W-:Y:S01]  /*67f0*/  @!UP0 USHF.R.U32.HI UR4, URZ, UR13, UR4 ;  /* 0x0000000dff048299 */ /* 0x000fe20008011604 */
[----:B------:R-:W-:Y:S02]  /*6800*/  @!UP0 UMOV UR6, UR7 ;  /* 0x0000000700068c82 */ /* 0x000fe40008000000 */
[----:B----4-:R-:W-:Y:S02]  /*6810*/  @!UP0 USHF.R.U32.HI UR6, URZ, UR10, UR6 ;  /* 0x0000000aff068299 */ /* 0x010fe40008011606 */
[----:B------:R-:W-:Y:S02]  /*6820*/  @!UP0 USEL UR7, UR38, UR4, !UP2 ;  /* 0x0000000426078287 */ /* 0x000fe4000d000000 */
[----:B------:R-:W-:Y:S04]  /*6830*/  @!UP0 USEL UR6, UR37, UR6, !UP1 ;  /* 0x0000000625068287 */ /* 0x000fe8000c800000 */
[----:B------:R-:W-:Y:S02]  /*6840*/  @!UP0 UIADD3 UR4, UPT, UPT, -UR7, UR6, URZ ;  /* 0x0000000607048290 */ /* 0x000fe4000fffe1ff */
[----:B------:R-:W-:Y:S02]  /*6850*/  @!UP0 UIADD3 UR6, UPT, UPT, UR7, -UR6, URZ ;  /* 0x8000000607068290 */ /* 0x000fe4000fffe0ff */
[----:B------:R-:W-:Y:S02]  /*6860*/  @!UP0 UIMAD UR38, UR4, UR5, UR38 ;  /* 0x00000005042682a4 */ /* 0x000fe4000f8e0226 */
[----:B------:R-:W-:Y:S02]  /*6870*/  @!UP0 UIMAD UR37, UR6, UR14, UR37 ;  /* 0x0000000e062582a4 */ /* 0x000fe4000f8e0225 */
[----:B------:R-:W-:Y:S09]  /*6880*/  ULOP3.LUT UP0, URZ, UR63, 0x1b0, URZ, 0xc0, !UPT ;  /* 0x000001b03fff7892 */ /* 0x000ff2000f80c0ff */
[----:B------:R-:W-:Y:S05]  /*6890*/  BRA.U !UP0, `(.L_x_119) ;  /* 0x0000000108407547 */ /* 0x000fea000b800000 */
[----:B------:R-:W2:Y:S01]  /*68a0*/  LDCU.64 UR8, c[0x4][0x80] ;  /* 0x01001000ff0877ac */ /* 0x000ea20008000a00 */
[----:B------:R-:W-:Y:S01]  /*68b0*/  MOV R3, 0x0 ;  /* 0x0000000000037802 */ /* 0x000fe20000000f00 */
[----:B------:R-:W-:Y:S02]  /*68c0*/  HFMA2 R12, -RZ, RZ, 0, 5.9604644775390625e-08 ;  /* 0x00000001ff0c7431 */ /* 0x000fe400000001ff */
[----:B------:R-:W-:Y:S02]  /*68d0*/  IMAD.MOV.U32 R8, RZ, RZ, 0x70 ;  /* 0x00000070ff087424 */ /* 0x000fe400078e00ff */
[----:B------:R-:W-:Y:S01]  /*68e0*/  IMAD.MOV.U32 R13, RZ, RZ, RZ ;  /* 0x000000ffff0d7224 */ /* 0x000fe200078e00ff */
[----:B------:R-:W3:Y:S01]  /*68f0*/  LDCU.64 UR6, c[0x4][0x88] ;  /* 0x01001100ff0677ac */ /* 0x000ee20008000a00 */
[----:B------:R-:W4:Y:S01]  /*6900*/  LDC.64 R2, c[0x4][R3] ;  /* 0x0100000003027b82 */ /* 0x000f220000000a00 */
[----:B------:R-:W1:Y:S01]  /*6910*/  LDCU.64 UR4, c[0x4][0x8] ;  /* 0x01000100ff0477ac */ /* 0x000e620008000a00 */
[----:B--2---:R-:W-:Y:S01]  /*6920*/  MOV R5, UR9 ;  /* 0x0000000900057c02 */ /* 0x004fe20008000f00 */
[----:B------:R-:W-:Y:S01]  /*6930*/  IMAD.U32 R4, RZ, RZ, UR8 ;  /* 0x00000008ff047e24 */ /* 0x000fe2000f8e00ff */
[----:B---3--:R-:W-:Y:S01]  /*6940*/  MOV R7, UR7 ;  /* 0x0000000700077c02 */ /* 0x008fe20008000f00 */
[----:B------:R-:W-:Y:S01]  /*6950*/  IMAD.U32 R6, RZ, RZ, UR6 ;  /* 0x00000006ff067e24 */ /* 0x000fe2000f8e00ff */
[----:B-1----:R-:W-:Y:S01]  /*6960*/  MOV R11, UR5 ;  /* 0x00000005000b7c02 */ /* 0x002fe20008000f00 */
[----:B------:R-:W-:Y:S02]  /*6970*/  IMAD.U32 R10, RZ, RZ, UR4 ;  /* 0x00000004ff0a7e24 */ /* 0x000fe4000f8e00ff */
[----:B------:R-:W-:Y:S07]  /*6980*/  LEPC R20, `(.L_x_119) ;  /* 0x000000001014794e */ /* 0x000fee0000000000 */
[----:B----45:R-:W-:Y:S05]  /*6990*/  CALL.ABS.NOINC R2 ;  /* 0x0000000002007343 */ /* 0x030fea0003c00000 */
.L_x_119:
[----:B------:R-:W-:Y:S01]  /*69a0*/  LOP3.LUT P0, RZ, R94, 0x1b0, RZ, 0xc0, !PT ;  /* 0x000001b05eff7812 */ /* 0x000fe2000780c0ff */
[----:B------:R-:W-:Y:S11]  /*69b0*/  BSSY.RECONVERGENT B6, `(.L_x_120) ;  /* 0x0000013000067945 */ /* 0x000ff60003800200 */
[----:B------:R-:W-:Y:S01]  /*69c0*/  @!UPT UIADD3 URZ, UPT, UPT, URZ, URZ, URZ ;  /* 0x000000fffffff290 */ /* 0x000fe2000fffe0ff */
[----:B------:R-:W-:Y:S05]  /*69d0*/  @!P0 BRA `(.L_x_121) ;  /* 0x0000000000408947 */ /* 0x000fea0003800000 */
        /* <DEDUP_REMOVED lines=16> */
.L_x_121:
[----:B------:R-:W-:Y:S05]  /*6ae0*/  BSYNC.RECONVERGENT B6 ;  /* 0x0000000000067941 */ /* 0x000fea0003800200 */
.L_x_120:
[----:B------:R-:W-:Y:S01]  /*6af0*/  R2UR UR4, R86 ;  /* 0x00000000560472ca */ /* 0x000fe200000e0000 */
[----:B------:R-:W-:Y:S01]  /*6b00*/  UISETP.NE.U32.AND UP0, UPT, UR60, URZ, UPT ;  /* 0x000000ff3c00728c */ /* 0x000fe2000bf05070 */
[----:B------:R-:W-:Y:S02]  /*6b10*/  ISETP.NE.U32.AND P4, PT, R82, RZ, PT ;  /* 0x000000ff5200720c */ /* 0x000fe40003f85070 */
[----:B------:R-:W-:Y:S01]  /*6b20*/  ISETP.NE.U32.AND P2, PT, RZ, UR46, PT ;  /* 0x0000002eff007c0c */ /* 0x000fe2000bf45070 */
[----:B------:R-:W-:Y:S01]  /*6b30*/  UISETP.NE.AND.EX UP1, UPT, UR61, URZ, UPT, UP0 ;  /* 0x000000ff3d00728c */ /* 0x000fe2000bf25300 */
[----:B------:R-:W-:Y:S01]  /*6b40*/  ISETP.NE.AND.EX P4, PT, R83, RZ, PT, P4 ;  /* 0x000000ff5300720c */ /* 0x000fe20003f85340 */
[----:B------:R-:W-:Y:S01]  /*6b50*/  UPLOP3.LUT UP0, UPT, UPT, UPT, UPT, 0x40, 0x4 ;  /* 0x000000000004789c */ /* 0x000fe20003f0e870 */
[----:B------:R-:W-:Y:S05]  /*6b60*/  ISETP.NE.AND.EX P2, PT, RZ, UR47, PT, P2 ;  /* 0x0000002fff007c0c */ /* 0x000fea000bf45320 */
[----:B------:R-:W-:Y:S06]  /*6b70*/  UISETP.NE.AND UP2, UPT, UR4, URZ, UPT ;  /* 0x000000ff0400728c */ /* 0x000fec000bf45270 */
[----:B------:R-:W-:Y:S05]  /*6b80*/  PLOP3.LUT P1, PT, PT, PT, UP2, 0x80, 0x8 ;  /* 0x000000000008781c */ /* 0x000fea0003f2f028 */
[----:B------:R-:W-:Y:S06]  /*6b90*/  @UP2 UPLOP3.LUT UP0, UPT, UPT, UPT, UP1, 0x80, 0x8 ;  /* 0x000000000008289c */ /* 0x000fec0003f0f010 */
[----:B------:R-:W-:Y:S01]  /*6ba0*/  PLOP3.LUT P0, PT, PT, PT, UP0, 0x80, 0x8 ;  /* 0x000000000008781c */ /* 0x000fe20003f0f008 */
[----:B------:R-:W-:Y:S01]  /*6bb0*/  @!UPT UIADD3 URZ, UPT, UPT, URZ, URZ, URZ ;  /* 0x000000fffffff290 */ /* 0x000fe2000fffe0ff */
[----:B------:R-:W-:Y:S11]  /*6bc0*/  BRA.U !UP1, `(.L_x_122) ;  /* 0x00000001093c7547 */ /* 0x000ff6000b800000 */
[----:B------:R-:W-:Y:S01]  /*6bd0*/  UISETP.NE.U32.AND UP0, UPT, UR46, URZ, UPT ;  /* 0x000000ff2e00728c */ /* 0x000fe2000bf05070 */
[----:B-1----:R-:W-:Y:S01]  /*6be0*/  HFMA2 R0, -RZ, RZ, 0, 5.9604644775390625e-08 ;  /* 0x00000001ff007431 */ /* 0x002fe200000001ff */
[----:B------:R-:W1:Y:S01]  /*6bf0*/  LDCU.64 UR8, c[0x0][0x358] ;  /* 0x00006b00ff0877ac */ /* 0x000e620008000a00 */
[----:B------:R-:W-:Y:S01]  /*6c00*/  IMAD.MOV.U32 R84, RZ, RZ, 0x1 ;  /* 0x00000001ff547424 */ /* 0x000fe200078e00ff */
[----:B------:R-:W-:Y:S06]  /*6c10*/  UISETP.NE.AND.EX UP0, UPT, UR47, URZ, UPT, UP0 ;  /* 0x000000ff2f00728c */ /* 0x000fec000bf05300 */
[----:B------:R-:W-:Y:S05]  /*6c20*/  PLOP3.LUT P3, PT, PT, PT, UP0, 0x80, 0x8 ;  /* 0x000000000008781c */ /* 0x000fea0003f6f008 */
[----:B------:R-:W2:Y:S01]  /*6c30*/  @UP0 LDCU.64 UR4, c[0x0][0x888] ;  /* 0x00011100ff0407ac */ /* 0x000ea20008000a00 */
[----:B------:R-:W-:Y:S07]  /*6c40*/  @UP0 UIMAD UR6, UR36, UR60, URZ ;  /* 0x0000003c240602a4 */ /* 0x000fee000f8e02ff */
[----:B------:R-:W-:Y:S01]  /*6c50*/  @!P3 PRMT R84, R0, 0x7610, R84 ;  /* 0x000076100054b816 */ /* 0x000fe20000000054 */
[----:B--2---:R-:W-:Y:S06]  /*6c60*/  @UP0 UIMAD.WIDE UR4, UR6, 0x4, UR4 ;  /* 0x00000004060408a5 */ /* 0x004fec000f8e0204 */
[----:B------:R-:W-:Y:S01]  /*6c70*/  IMAD.U32 R2, RZ, RZ, UR4 ;  /* 0x00000004ff027e24 */ /* 0x000fe2000f8e00ff */
[----:B------:R-:W-:Y:S04]  /*6c80*/  MOV R3, UR5 ;  /* 0x0000000500037c02 */ /* 0x000fe80008000f00 */
[----:B------:R-:W2:Y:S01]  /*6c90*/  @!UP0 LDCU UR4, c[0x0][0x880] ;  /* 0x00011000ff0487ac */ /* 0x000ea20008000800 */
[----:B-1---5:R3:W5:Y:S02]  /*6ca0*/  @P3 LDG.E R41, desc[UR8][R2.64] ;  /* 0x0000000802293981 */ /* 0x022764000c1e1900 */
[----:B--23--:R-:W-:Y:S02]  /*6cb0*/  @!P3 IMAD.U32 R41, RZ, RZ, UR4 ;  /* 0x00000004ff29be24 */ /* 0x00cfe4000f8e00ff */
.L_x_122:
[----:B------:R-:W-:Y:S05]  /*6cc0*/  @!P4 BRA `(.L_x_123) ;  /* 0x000000000024c947 */ /* 0x000fea0003800000 */
[----:B------:R-:W-:Y:S01]  /*6cd0*/  ISETP.NE.U32.AND P3, PT, R80, RZ, PT ;  /* 0x000000ff5000720c */ /* 0x000fe20003f65070 */
[----:B------:R-:W2:Y:S03]  /*6ce0*/  LDCU.64 UR4, c[0x0][0x358] ;  /* 0x00006b00ff0477ac */ /* 0x000ea60008000a00 */
[----:B------:R-:W-:Y:S11]  /*6cf0*/  ISETP.NE.AND.EX P3, PT, R81, RZ, PT, P3 ;  /* 0x000000ff5100720c */ /* 0x000ff60003f65330 */
[----:B------:R-:W-:Y:S02]  /*6d00*/  @!UPT UIADD3 URZ, UPT, UPT, URZ, URZ, URZ ;  /* 0x000000fffffff290 */ /* 0x000fe4000fffe0ff */
[----:B------:R-:W3:Y:S01]  /*6d10*/  @P3 LDC.64 R2, c[0x0][0x8a8] ;  /* 0x00022a00ff023b82 */ /* 0x000ee20000000a00 */
[----:B-1----:R-:W-:Y:S04]  /*6d20*/  @P3 IMAD R0, R82, UR36, RZ ;  /* 0x0000002452003c24 */ /* 0x002fe8000f8e02ff */
[----:B---3--:R-:W-:Y:S05]  /*6d30*/  @P3 IMAD.WIDE R2, R0, 0x4, R2 ;  /* 0x0000000400023825 */ /* 0x008fea00078e0202 */
[----:B--2--5:R2:W5:Y:S02]  /*6d40*/  @P3 LDG.E R38, desc[UR4][R2.64] ;  /* 0x0000000402263981 */ /* 0x024564000c1e1900 */
[----:B--2---:R-:W3:Y:S02]  /*6d50*/  @!P3 LDC R38, c[0x0][0x8a0] ;  /* 0x00022800ff26bb82 */ /* 0x004ee40000000800 */
.L_x_123:
[----:B-----5:R-:W-:Y:S01]  /*6d60*/  FSETP.NEU.AND P4, PT, R41, RZ, PT ;  /* 0x000000ff2900720b */ /* 0x020fe20003f8d000 */
[----:B------:R-:W-:Y:S01]  /*6d70*/  BSSY B1, `(.L_x_124) ;  /* 0x0000042000017945 */ /* 0x000fe20003800000 */
[----:B------:R-:W-:Y:S01]  /*6d80*/  SEL R5, RZ, 0xffffffff, P2 ;  /* 0xffffffffff057807 */ /* 0x000fe20001000000 */
[----:B------:R-:W-:Y:S01]  /*6d90*/  IMAD.MOV.U32 R102, RZ, RZ, 0x1 ;  /* 0x00000001ff667424 */ /* 0x000fe200078e00ff */
[----:B------:R-:W-:Y:S02]  /*6da0*/  LOP3.LUT P3, RZ, R84, 0xff, RZ, 0xc0, !PT ;  /* 0x000000ff54ff7812 */ /* 0x000fe4000786c0ff */
[----:B------:R-:W-:Y:S02]  /*6db0*/  CS2R R78, SRZ ;  /* 0x00000000004e7805 */ /* 0x000fe4000001ff00 */
[----:B------:R-:W-:Y:S02]  /*6dc0*/  @P1 SEL R4, RZ, 0xffffffff, P4 ;  /* 0xffffffffff041807 */ /* 0x000fe40002000000 */
[----:B------:R-:W-:Y:S02]  /*6dd0*/  CS2R R76, SRZ ;  /* 0x00000000004c7805 */ /* 0x000fe4000001ff00 */
[----:B------:R-:W-:Y:S02]  /*6de0*/  LEA R2, R90, UR44, 0x3 ;  /* 0x0000002c5a027c11 */ /* 0x000fe4000f8e18ff */
[----:B------:R-:W-:Y:S02]  /*6df0*/  CS2R R74, SRZ ;  /* 0x00000000004a7805 */ /* 0x000fe4000001ff00 */
[----:B------:R-:W-:Y:S02]  /*6e00*/  @P0 SEL R4, R5, R4, !P3 ;  /* 0x0000000405040207 */ /* 0x000fe40005800000 */
[----:B------:R-:W-:Y:S02]  /*6e10*/  CS2R R72, SRZ ;  /* 0x0000000000487805 */ /* 0x000fe4000001ff00 */
[----:B------:R-:W-:Y:S02]  /*6e20*/  LEA R100, R36, UR44, 0x3 ;  /* 0x0000002c24647c11 */ /* 0x000fe4000f8e18ff */
[----:B------:R-:W-:Y:S02]  /*6e30*/  @P1 LOP3.LUT R4, R4, 0x1, RZ, 0xc0, !PT ;  /* 0x0000000104041812 */ /* 0x000fe400078ec0ff */
[----:B------:R-:W-:Y:S02]  /*6e40*/  SHF.L.U32 R3, R92, 0x1f, RZ ;  /* 0x0000001f5c037819 */ /* 0x000fe400000006ff */
[----:B------:R-:W-:Y:S02]  /*6e50*/  ISETP.NE.U32.OR P6, PT, R4, 0x1, !P1 ;  /* 0x000000010400780c */ /* 0x000fe40004fc5470 */
[----:B------:R-:W-:Y:S02]  /*6e60*/  PLOP3.LUT P2, PT, PT, PT, UP1, 0x80, 0x8 ;  /* 0x000000000008781c */ /* 0x000fe40003f4f018 */
[C---:B------:R-:W-:Y:S02]  /*6e70*/  LEA.HI R39, R36.reuse, R36, RZ, 0x1 ;  /* 0x0000002424277211 */ /* 0x040fe400078f08ff */
[----:B------:R-:W-:Y:S02]  /*6e80*/  SEL R4, RZ, 0xffffffff, P4 ;  /* 0xffffffffff047807 */ /* 0x000fe40002000000 */
[----:B------:R-:W-:Y:S01]  /*6e90*/  P2R R96, PR, RZ, 0x40 ;  /* 0x00000040ff607803 */ /* 0x000fe20000000000 */
[C---:B-1----:R-:W-:Y:S01]  /*6ea0*/  IMAD.SHL.U32 R0, R39.reuse, 0x40, RZ ;  /* 0x0000004027007824 */ /* 0x042fe200078e00ff */
[----:B------:R-:W-:Y:S03]  /*6eb0*/  LOP3.LUT R39, R39, 0xffe, RZ, 0xc0, !PT ;  /* 0x00000ffe27277812 */ /* 0x000fe600078ec0ff */
[----:B------:R-:W-:Y:S02]  /*6ec0*/  @P6 SHF.L.U32 R7, R89, 0x1f, RZ ;  /* 0x0000001f59076819 */ /* 0x000fe400000006ff */
[----:B------:R-:W-:Y:S01]  /*6ed0*/  @P2 SEL R4, R5, R4, !P3 ;  /* 0x0000000405042207 */ /* 0x000fe20005800000 */
[----:B------:R-:W-:Y:S01]  /*6ee0*/  IMAD.IADD R39, R36, 0x1, -R39 ;  /* 0x0000000124277824 */ /* 0x000fe200078e0a27 */
[----:B------:R-:W1:Y:S01]  /*6ef0*/  @P6 SYNCS.PHASECHK.TRANS64.TRYWAIT P1, [R2+URZ+0x220], R7 ;  /* 0x00022007020065a7 */ /* 0x000e6200080211ff */
[----:B------:R-:W-:Y:S02]  /*6f00*/  LOP3.LUT R0, R0, 0xffffff80, RZ, 0xc0, !PT ;  /* 0xffffff8000007812 */ /* 0x000fe400078ec0ff */
[----:B------:R-:W-:Y:S03]  /*6f10*/  LOP3.LUT R4, R4, 0x1, RZ, 0xc0, !PT ;  /* 0x0000000104047812 */ /* 0x000fe600078ec0ff */
[----:B------:R-:W-:Y:S01]  /*6f20*/  IMAD.IADD R0, R37, 0x1, R0 ;  /* 0x0000000125007824 */ /* 0x000fe200078e0200 */
[----:B------:R-:W-:Y:S03]  /*6f30*/  ISETP.NE.U32.AND P5, PT, R4, 0x1, PT ;  /* 0x000000010400780c */ /* 0x000fe60003fa5070 */
[----:B------:R-:W-:Y:S01]  /*6f40*/  IMAD R39, R39, 0x100000, R0 ;  /* 0x0010000027277824 */ /* 0x000fe200078e0200 */
[----:B------:R-:W-:Y:S01]  /*6f50*/  P2R R103, PR, RZ, 0x20 ;  /* 0x00000020ff677803 */ /* 0x000fe20000000000 */
[----:B------:R2:W4:Y:S01]  /*6f60*/  SYNCS.PHASECHK.TRANS64.TRYWAIT P0, [R100+URZ+0x270], R3 ;  /* 0x00027003640075a7 */ /* 0x00052200080011ff */
[----:B-1----:R-:W-:Y:S01]  /*6f70*/  @P6 SEL R102, RZ, 0x1, !P1 ;  /* 0x00000001ff666807 */ /* 0x002fe20004800000 */
[----:B--2---:R-:W-:Y:S06]  /*6f80*/  @!P6 BRA `(.L_x_125) ;  /* 0x000000000080e947 */ /* 0x004fec0003800000 */
[----:B------:R-:W-:Y:S01]  /*6f90*/  @P5 IMAD R6, R90, 0x1000, R71 ;  /* 0x000010005a065824 */ /* 0x000fe200078e0247 */
[----:B------:R-:W1:Y:S01]  /*6fa0*/  S2R R0, SR_CgaCtaId ;  /* 0x0000000000007919 */ /* 0x000e620000008800 */
[----:B------:R-:W-:Y:S01]  /*6fb0*/  ISETP.NE.AND P1, PT, R102, RZ, PT ;  /* 0x000000ff6600720c */ /* 0x000fe20003f25270 */
[----:B------:R-:W-:Y:S01]  /*6fc0*/  BSSY B0, `(.L_x_126) ;  /* 0x000000b000007945 */ /* 0x000fe20003800000 */
[----:B------:R-:W-:Y:S01]  /*6fd0*/  @P5 VIADD R4, R6, UR44 ;  /* 0x0000002c06045c36 */ /* 0x000fe20008000000 */
[----:B------:R-:W-:Y:S02]  /*6fe0*/  CS2R R74, SRZ ;  /* 0x00000000004a7805 */ /* 0x000fe4000001ff00 */
[----:B------:R-:W-:Y:S02]  /*6ff0*/  CS2R R72, SRZ ;  /* 0x0000000000487805 */ /* 0x000fe4000001ff00 */
[----:B------:R-:W-:Y:S01]  /*7000*/  CS2R R78, SRZ ;  /* 0x00000000004e7805 */ /* 0x000fe2000001ff00 */
[----:B------:R-:W-:Y:S01]  /*7010*/  @P5 IMAD R4, R93, -0x10, R4 ;  /* 0xfffffff05d045824 */ /* 0x000fe200078e0204 */
[----:B------:R-:W-:Y:S04]  /*7020*/  CS2R R76, SRZ ;  /* 0x00000000004c7805 */ /* 0x000fe8000001ff00 */
[----:B------:R-:W-:Y:S05]  /*7030*/  @P1 BRA `(.L_x_127) ;  /* 0x00000000000c1947 */ /* 0x000fea0003800000 */
[----:B------:R-:W-:Y:S04]  /*7040*/  SHF.L.U32 R5, R89, 0x1f, RZ ;  /* 0x0000001f59057819 */ /* 0x000fe800000006ff */
[----:B------:R-:W2:Y:S02]  /*7050*/  SYNCS.PHASECHK.TRANS64.TRYWAIT P1, [R2+URZ+0x220], R5 ;  /* 0x00022005020075a7 */ /* 0x000ea400080211ff */
[----:B--2---:R-:W-:Y:S05]  /*7060*/  @!P1 BRA `(.L_x_128) ;  /* 0x0000002c00c49947 */ /* 0x004fea0003800000 */
.L_x_127:
[----:B------:R-:W-:Y:S05]  /*7070*/  BSYNC B0 ;  /* 0x0000000000007941 */ /* 0x000fea0003800000 */
.L_x_126:
[----:B------:R-:W-:Y:S01]  /*7080*/  ISETP.NE.AND P1, PT, R103, RZ, PT ;  /* 0x000000ff6700720c */ /* 0x000fe20003f25270 */
[----:B--2---:R-:W-:Y:S02]  /*7090*/  VIADD R5, R2, 0x230 ;  /* 0x0000023002057836 */ /* 0x004fe40000000000 */
[----:B------:R-:W-:Y:S03]  /*70a0*/  VIADD R90, R90, 0x1 ;  /* 0x000000015a5a7836 */ /* 0x000fe60000000000 */
[----:B-1----:R-:W-:Y:S07]  /*70b0*/  PRMT R0, R0, 0x654, R5 ;  /* 0x0000065400007816 */ /* 0x002fee0000000005 */
[----:B------:R1:W2:Y:S04]  /*70c0*/  @P1 LDS.128 R72, [R6+UR44+0x400] ;  /* 0x0004002c06481984 */ /* 0x0002a80008000c00 */
[----:B------:R1:W1:Y:S01]  /*70d0*/  @P1 LDS.128 R76, [R4+0x410] ;  /* 0x00041000044c1984 */ /* 0x0002620000000c00 */
[C---:B------:R-:W-:Y:S01]  /*70e0*/  ISETP.NE.AND P1, PT, R90.reuse, 0x2, PT ;  /* 0x000000025a00780c */ /* 0x040fe20003f25270 */
[----:B------:R-:W-:Y:S01]  /*70f0*/  @!PT LDS RZ, [RZ] ;  /* 0x00000000fffff984 */ /* 0x000fe20000000800 */
[----:B------:R-:W-:Y:S01]  /*7100*/  @!PT LDS RZ, [RZ] ;  /* 0x00000000fffff984 */ /* 0x000fe20000000800 */
[----:B------:R-:W-:Y:S01]  /*7110*/  @!PT LDS RZ, [RZ] ;  /* 0x00000000fffff984 */ /* 0x000fe20000000800 */
[----:B------:R-:W-:Y:S01]  /*7120*/  @!PT LDS RZ, [RZ] ;  /* 0x00000000fffff984 */ /* 0x000fe20000000800 */
[----:B------:R5:W-:Y:S06]  /*7130*/  MEMBAR.ALL.CTA ;  /* 0x0000000000007992 */ /* 0x000bec0000008000 */
[----:B-----5:R-:W5:Y:S01]  /*7140*/  FENCE.VIEW.ASYNC.S ;  /* 0x00000000000073c6 */ /* 0x020f620000000000 */
[----:B------:R-:W-:Y:S01]  /*7150*/  SEL R90, R90, RZ, P1 ;  /* 0x000000ff5a5a7207 */ /* 0x000fe20000800000 */
[----:B-----5:R5:W-:Y:S02]  /*7160*/  SYNCS.ARRIVE.TRANS64.RED.A1T0 RZ, [R0+URZ], RZ ;  /* 0x000000ff00ff79a7 */ /* 0x020be400081004ff */
[----:B-----5:R-:W-:Y:S04]  /*7170*/  SEL R0, RZ, 0x1, P1 ;  /* 0x00000001ff007807 */ /* 0x020fe80000800000 */
[----:B--2---:R-:W-:Y:S02]  /*7180*/  LOP3.LUT R89, R89, R0, RZ, 0x3c, !PT ;  /* 0x0000000059597212 */ /* 0x004fe400078e3cff */
.L_x_125:
[----:B------:R-:W-:Y:S05]  /*7190*/  BSYNC B1 ;  /* 0x0000000000017941 */ /* 0x000fea0003800000 */
.L_x_124:
[----:B------:R-:W-:Y:S04]  /*71a0*/  SHF.R.U32.HI R0, RZ, 0x15, R39 ;  /* 0x00000015ff007819 */ /* 0x000fe80000011627 */
[----:B------:R-:W-:Y:S01]  /*71b0*/  LOP3.LUT P1, RZ, R0, 0x3, R85, 0x48, !PT ;  /* 0x0000000300ff7812 */ /* 0x000fe20007824855 */
[----:B------:R-:W-:Y:S01]  /*71c0*/  @!UPT UIADD3 URZ, UPT, UPT, URZ, URZ, URZ ;  /* 0x000000fffffff290 */ /* 0x000fe2000fffe0ff */
[----:B----4-:R-:W-:Y:S11]  /*71d0*/  @P0 BRA `(.L_x_129) ;  /* 0x0000000000080947 */ /* 0x010ff60003800000 */
[----:B------:R-:W2:Y:S02]  /*71e0*/  SYNCS.PHASECHK.TRANS64.TRYWAIT P0, [R100+URZ+0x270], R3 ;  /* 0x00027003640075a7 */ /* 0x000ea400080011ff */
[----:B--2---:R-:W-:Y:S05]  /*71f0*/  @!P0 BRA `(.L_x_130) ;  /* 0x0000002c00748947 */ /* 0x004fea0003800000 */
.L_x_129:
[----:B------:R-:W-:Y:S05]  /*7200*/  @!P1 BRA `(.L_x_131) ;  /* 0x0000000000409947 */ /* 0x000fea0003800000 */
[----:B------:R-:W4:Y:S01]  /*7210*/  LDCU.64 UR8, c[0x4][0x70] ;  /* 0x01000e00ff0877ac */ /* 0x000f220008000a00 */
[----:B--2---:R-:W-:Y:S01]  /*7220*/  MOV R3, 0x0 ;  /* 0x0000000000037802 */ /* 0x004fe20000000f00 */
[----:B------:R-:W-:Y:S02]  /*7230*/  HFMA2 R12, -RZ, RZ, 0, 5.9604644775390625e-08 ;  /* 0x00000001ff0c7431 */ /* 0x000fe400000001ff */
[----:B------:R-:W-:Y:S02]  /*7240*/  IMAD.MOV.U32 R8, RZ, RZ, 0x192 ;  /* 0x00000192ff087424 */ /* 0x000fe400078e00ff */
[----:B------:R-:W-:Y:S01]  /*7250*/  IMAD.MOV.U32 R13, RZ, RZ, RZ ;  /* 0x000000ffff0d7224 */ /* 0x000fe200078e00ff */
[----:B------:R-:W2:Y:S01]  /*7260*/  LDCU.64 UR6, c[0x4][0x78] ;  /* 0x01000f00ff0677ac */ /* 0x000ea20008000a00 */
[----:B------:R-:W3:Y:S01]  /*7270*/  LDC.64 R2, c[0x4][R3] ;  /* 0x0100000003027b82 */ /* 0x000ee20000000a00 */
[----:B------:R-:W5:Y:S01]  /*7280*/  LDCU.64 UR4, c[0x4][0x10] ;  /* 0x01000200ff0477ac */ /* 0x000f620008000a00 */
[----:B----4-:R-:W-:Y:S01]  /*7290*/  MOV R5, UR9 ;  /* 0x0000000900057c02 */ /* 0x010fe20008000f00 */
[----:B-1----:R-:W-:Y:S01]  /*72a0*/  IMAD.U32 R4, RZ, RZ, UR8 ;  /* 0x00000008ff047e24 */ /* 0x002fe2000f8e00ff */
[----:B--2---:R-:W-:Y:S01]  /*72b0*/  MOV R7, UR7 ;  /* 0x0000000700077c02 */ /* 0x004fe20008000f00 */
[----:B------:R-:W-:Y:S01]  /*72c0*/  IMAD.U32 R6, RZ, RZ, UR6 ;  /* 0x00000006ff067e24 */ /* 0x000fe2000f8e00ff */
[----:B-----5:R-:W-:Y:S01]  /*72d0*/  MOV R11, UR5 ;  /* 0x00000005000b7c02 */ /* 0x020fe20008000f00 */
[----:B------:R-:W-:Y:S02]  /*72e0*/  IMAD.U32 R10, RZ, RZ, UR4 ;  /* 0x00000004ff0a7e24 */ /* 0x000fe4000f8e00ff */
[----:B------:R-:W-:Y:S07]  /*72f0*/  LEPC R20, `(.L_x_131) ;  /* 0x000000001014794e */ /* 0x000fee0000000000 */
[----:B---3--:R-:W-:Y:S05]  /*7300*/  CALL.ABS.NOINC R2 ;  /* 0x0000000002007343 */ /* 0x008fea0003c00000 */
.L_x_131:
[-C--:B------:R-:W-:Y:S01]  /*7310*/  F2FP.F16.E5M2.UNPACK_B R42, R72.reuse ;  /* 0x00000048ff2a723e */ /* 0x080fe200020004ff */
[----:B------:R-:W-:Y:S05]  /*7320*/  WARPSYNC.ALL ;  /* 0x0000000000007948 */ /* 0x000fea0003800000 */
[----:B------:R-:W-:Y:S01]  /*7330*/  R2UR UR4, R39 ;  /* 0x00000000270472ca */ /* 0x000fe200000e0000 */
[--C-:B------:R-:W-:Y:S01]  /*7340*/  HADD2.F32 R40, -RZ, R42.reuse.H0_H0 ;  /* 0x2000002aff287230 */ /* 0x100fe20000004100 */
[----:B------:R-:W-:Y:S01]  /*7350*/  F2FP.F16.E5M2.UNPACK_B R43, R72.H1 ;  /* 0x00000048ff2b723e */ /* 0x000fe200030004ff */
[----:B------:R-:W-:Y:S01]  /*7360*/  HADD2.F32 R42, -RZ, R42.H1_H1 ;  /* 0x3000002aff2a7230 */ /* 0x000fe20000004100 */
[-C--:B------:R-:W-:Y:S01]  /*7370*/  F2FP.F16.E5M2.UNPACK_B R45, R73.reuse ;  /* 0x00000049ff2d723e */ /* 0x080fe200020004ff */
[----:B------:R-:W-:Y:S01]  /*7380*/  BSSY.RECONVERGENT B0, `(.L_x_132) ;  /* 0x0000099000007945 */ /* 0x000fe20003800200 */
[----:B------:R-:W-:Y:S01]  /*7390*/  F2FP.F16.E5M2.UNPACK_B R47, R73.H1 ;  /* 0x00000049ff2f723e */ /* 0x000fe200030004ff */
[--C-:B------:R-:W-:Y:S01]  /*73a0*/  HADD2.F32 R44, -RZ, R43.reuse.H0_H0 ;  /* 0x2000002bff2c7230 */ /* 0x100fe20000004100 */
[-C--:B------:R-:W-:Y:S01]  /*73b0*/  F2FP.F16.E5M2.UNPACK_B R49, R74.reuse ;  /* 0x0000004aff31723e */ /* 0x080fe200020004ff */
[----:B------:R-:W-:Y:S01]  /*73c0*/  HADD2.F32 R46, -RZ, R43.H1_H1 ;  /* 0x3000002bff2e7230 */ /* 0x000fe20000004100 */
[----:B------:R-:W-:Y:S01]  /*73d0*/  F2FP.F16.E5M2.UNPACK_B R51, R74.H1 ;  /* 0x0000004aff33723e */ /* 0x000fe200030004ff */
[--C-:B------:R-:W-:Y:S01]  /*73e0*/  HADD2.F32 R43, -RZ, R45.reuse.H0_H0 ;  /* 0x2000002dff2b7230 */ /* 0x100fe20000004100 */
[-C--:B------:R-:W-:Y:S01]  /*73f0*/  F2FP.F16.E5M2.UNPACK_B R53, R75.reuse ;  /* 0x0000004bff35723e */ /* 0x080fe200020004ff */
[----:B-1----:R-:W-:Y:S01]  /*7400*/  LDTM.16dp32bit_t0_t15.x32 R4, tmem[UR4] ;  /* 0x00000004000479ee */ /* 0x002fe20008a80000 */
[----:B------:R-:W3:Y:S01]  /*7410*/  LDTM.16dp32bit_t16_t31.x32 R4, tmem[UR4+0x20] ;  /* 0x00002004000479ee */ /* 0x000ee20008aa0000 */
[----:B------:R-:W-:Y:S01]  /*7420*/  ISETP.NE.AND P6, PT, R96, RZ, PT ;  /* 0x000000ff6000720c */ /* 0x000fe20003fc5270 */
[----:B------:R-:W-:Y:S01]  /*7430*/  HADD2.F32 R48, -RZ, R45.H1_H1 ;  /* 0x3000002dff307230 */ /* 0x000fe20000004100 */
[----:B------:R-:W-:Y:S01]  /*7440*/  IADD3 R109, PT, PT, R71, UR44, RZ ;  /* 0x0000002c476d7c10 */ /* 0x000fe2000fffe0ff */
[----:B------:R-:W-:Y:S01]  /*7450*/  HADD2.F32 R52, -RZ, R49.H1_H1 ;  /* 0x30000031ff347230 */ /* 0x000fe20000004100 */
[----:B------:R-:W-:Y:S01]  /*7460*/  SHF.L.U32 R108, R88, 0x4, RZ ;  /* 0x00000004586c7819 */ /* 0x000fe200000006ff */
[----:B------:R-:W-:Y:S01]  /*7470*/  HADD2.F32 R56, -RZ, R53.H1_H1 ;  /* 0x30000035ff387230 */ /* 0x000fe20000004100 */
[----:B------:R-:W-:Y:S01]  /*7480*/  F2FP.F16.E5M2.UNPACK_B R55, R75.H1 ;  /* 0x0000004bff37723e */ /* 0x000fe200030004ff */
[--C-:B------:R-:W-:Y:S01]  /*7490*/  HADD2.F32 R45, -RZ, R47.reuse.H0_H0 ;  /* 0x2000002fff2d7230 */ /* 0x100fe20000004100 */
[----:B------:R-:W-:Y:S01]  /*74a0*/  IADD3 R101, PT, PT, R109, R108, RZ ;  /* 0x0000006c6d657210 */ /* 0x000fe20007ffe0ff */
[----:B------:R-:W-:Y:S01]  /*74b0*/  HADD2.F32 R50, -RZ, R47.H1_H1 ;  /* 0x3000002fff327230 */ /* 0x000fe20000004100 */
[-C--:B------:R-:W-:Y:S01]  /*74c0*/  F2FP.F16.E5M2.UNPACK_B R57, R76.reuse ;  /* 0x0000004cff39723e */ /* 0x080fe200020004ff */
[----:B------:R-:W-:Y:S01]  /*74d0*/  HADD2.F32 R47, -RZ, R49.H0_H0 ;  /* 0x20000031ff2f7230 */ /* 0x000fe20000004100 */
[----:B------:R-:W-:Y:S01]  /*74e0*/  F2FP.F16.E5M2.UNPACK_B R59, R76.H1 ;  /* 0x0000004cff3b723e */ /* 0x000fe200030004ff */
[----:B------:R-:W-:Y:S01]  /*74f0*/  HADD2.F32 R49, -RZ, R51.H0_H0 ;  /* 0x20000033ff317230 */ /* 0x000fe20000004100 */
[-C--:B------:R-:W-:Y:S01]  /*7500*/  F2FP.F16.E5M2.UNPACK_B R61, R77.reuse ;  /* 0x0000004dff3d723e */ /* 0x080fe200020004ff */
[----:B------:R-:W-:Y:S01]  /*7510*/  HADD2.F32 R60, -RZ, R57.H1_H1 ;  /* 0x30000039ff3c7230 */ /* 0x000fe20000004100 */
[----:B------:R-:W-:Y:S01]  /*7520*/  F2FP.F16.E5M2.UNPACK_B R63, R77.H1 ;  /* 0x0000004dff3f723e */ /* 0x000fe200030004ff */
[----:B------:R-:W-:Y:S01]  /*7530*/  HADD2.F32 R54, -RZ, R51.H1_H1 ;  /* 0x30000033ff367230 */ /* 0x000fe20000004100 */
[-C--:B------:R-:W-:Y:S01]  /*7540*/  F2FP.F16.E5M2.UNPACK_B R65, R78.reuse ;  /* 0x0000004eff41723e */ /* 0x080fe200020004ff */
[----:B------:R-:W-:Y:S01]  /*7550*/  HADD2.F32 R51, -RZ, R53.H0_H0 ;  /* 0x20000035ff337230 */ /* 0x000fe20000004100 */
[----:B------:R-:W-:Y:S01]  /*7560*/  F2FP.F16.E5M2.UNPACK_B R67, R78.H1 ;  /* 0x0000004eff43723e */ /* 0x000fe200030004ff */
[----:B------:R-:W-:Y:S01]  /*7570*/  HADD2.F32 R64, -RZ, R61.H1_H1 ;  /* 0x3000003dff407230 */ /* 0x000fe20000004100 */
[----:B------:R-:W-:Y:S01]  /*7580*/  ISETP.NE.AND P0, PT, R95, RZ, PT ;  /* 0x000000ff5f00720c */ /* 0x000fe20003f05270 */
[C---:B---3--:R-:W-:Y:S01]  /*7590*/  FMUL R0, R38.reuse, R4 ;  /* 0x0000000426007220 */ /* 0x048fe20000400000 */
[C---:B------:R-:W-:Y:S01]  /*75a0*/  FMUL R2, R38.reuse, R5 ;  /* 0x0000000526027220 */ /* 0x040fe20000400000 */
[C---:B------:R-:W-:Y:S01]  /*75b0*/  FMUL R4, R38.reuse, R8 ;  /* 0x0000000826047220 */ /* 0x040fe20000400000 */
[C---:B------:R-:W-:Y:S01]  /*75c0*/  FMUL R5, R38.reuse, R9 ;  /* 0x0000000926057220 */ /* 0x040fe20000400000 */
[C---:B------:R-:W-:Y:S01]  /*75d0*/  FFMA R0, R41.reuse, R40, R0 ;  /* 0x0000002829007223 */ /* 0x040fe20000000000 */
[C---:B------:R-:W-:Y:S01]  /*75e0*/  FFMA R2, R41.reuse, R42, R2 ;  /* 0x0000002a29027223 */ /* 0x040fe20000000002 */
[C---:B------:R-:W-:Y:S01]  /*75f0*/  FMUL R8, R38.reuse, R12 ;  /* 0x0000000c26087220 */ /* 0x040fe20000400000 */
[C---:B------:R-:W-:Y:S01]  /*7600*/  FMUL R9, R38.reuse, R13 ;  /* 0x0000000d26097220 */ /* 0x040fe20000400000 */
[C---:B------:R-:W-:Y:S01]  /*7610*/  FMUL R12, R38.reuse, R16 ;  /* 0x00000010260c7220 */ /* 0x040fe20000400000 */
[C---:B------:R-:W-:Y:S01]  /*7620*/  FMUL R13, R38.reuse, R17 ;  /* 0x00000011260d7220 */ /* 0x040fe20000400000 */
[C---:B------:R-:W-:Y:S01]  /*7630*/  FMUL R16, R38.reuse, R20 ;  /* 0x0000001426107220 */ /* 0x040fe20000400000 */
[C---:B------:R-:W-:Y:S01]  /*7640*/  FMUL R17, R38.reuse, R21 ;  /* 0x0000001526117220 */ /* 0x040fe20000400000 */
[C---:B------:R-:W-:Y:S01]  /*7650*/  FMUL R20, R38.reuse, R24 ;  /* 0x0000001826147220 */ /* 0x040fe20000400000 */
[C---:B------:R-:W-:Y:S01]  /*7660*/  FMUL R21, R38.reuse, R25 ;  /* 0x0000001926157220 */ /* 0x040fe20000400000 */
[----:B------:R-:W-:Y:S02]  /*7670*/  HADD2.F32 R68, -RZ, R65.H1_H1 ;  /* 0x30000041ff447230 */ /* 0x000fe40000004100 */
[C---:B------:R-:W-:Y:S01]  /*7680*/  FMUL R24, R38.reuse, R28 ;  /* 0x0000001c26187220 */ /* 0x040fe20000400000 */
[C---:B------:R-:W-:Y:S01]  /*7690*/  FMUL R25, R38.reuse, R29 ;  /* 0x0000001d26197220 */ /* 0x040fe20000400000 */
[C---:B------:R-:W-:Y:S01]  /*76a0*/  FMUL R28, R38.reuse, R32 ;  /* 0x00000020261c7220 */ /* 0x040fe20000400000 */
[C---:B------:R-:W-:Y:S01]  /*76b0*/  FMUL R29, R38.reuse, R33 ;  /* 0x00000021261d7220 */ /* 0x040fe20000400000 */
[C---:B--2---:R-:W-:Y:S01]  /*76c0*/  FMUL R3, R38.reuse, R6 ;  /* 0x0000000626037220 */ /* 0x044fe20000400000 */
[C---:B------:R-:W-:Y:S01]  /*76d0*/  FMUL R7, R38.reuse, R7 ;  /* 0x0000000726077220 */ /* 0x040fe20000400000 */
[C---:B------:R-:W-:Y:S01]  /*76e0*/  FMUL R6, R38.reuse, R10 ;  /* 0x0000000a26067220 */ /* 0x040fe20000400000 */
[C---:B------:R-:W-:Y:S01]  /*76f0*/  FMUL R11, R38.reuse, R11 ;  /* 0x0000000b260b7220 */ /* 0x040fe20000400000 */
[C---:B------:R-:W-:Y:S01]  /*7700*/  FFMA R3, R41.reuse, R44, R3 ;  /* 0x0000002c29037223 */ /* 0x040fe20000000003 */
[C---:B------:R-:W-:Y:S01]  /*7710*/  FFMA R7, R41.reuse, R46, R7 ;  /* 0x0000002e29077223 */ /* 0x040fe20000000007 */
[C---:B------:R-:W-:Y:S01]  /*7720*/  FFMA R4, R41.reuse, R43, R4 ;  /* 0x0000002b29047223 */ /* 0x040fe20000000004 */
[----:B------:R-:W-:Y:S01]  /*7730*/  F2FP.F16.E5M2.UNPACK_B R40, R79 ;  /* 0x0000004fff28723e */ /* 0x000fe200020004ff */
[C---:B------:R-:W-:Y:S01]  /*7740*/  FFMA R5, R41.reuse, R48, R5 ;  /* 0x0000003029057223 */ /* 0x040fe20000000005 */
[C---:B------:R-:W-:Y:S01]  /*7750*/  FFMA R6, R41.reuse, R45, R6 ;  /* 0x0000002d29067223 */ /* 0x040fe20000000006 */
[----:B------:R-:W-:Y:S01]  /*7760*/  F2FP.F16.E5M2.UNPACK_B R42, R79.H1 ;  /* 0x0000004fff2a723e */ /* 0x000fe200030004ff */
[C---:B------:R-:W-:Y:S01]  /*7770*/  FFMA R11, R41.reuse, R50, R11 ;  /* 0x00000032290b7223 */ /* 0x040fe2000000000b */
[----:B------:R-:W-:Y:S01]  /*7780*/  FFMA R8, R41, R47, R8 ;  /* 0x0000002f29087223 */ /* 0x000fe20000000008 */
[----:B------:R-:W-:Y:S01]  /*7790*/  F2FP.SATFINITE.E5M2.F32.PACK_AB_MERGE_C R97, R7, R3, RZ ;  /* 0x000000030761723e */ /* 0x000fe200048060ff */
[C---:B------:R-:W-:Y:S01]  /*77a0*/  FFMA R9, R41.reuse, R52, R9 ;  /* 0x0000003429097223 */ /* 0x040fe20000000009 */
[----:B------:R-:W-:Y:S01]  /*77b0*/  FMUL R10, R38, R14 ;  /* 0x0000000e260a7220 */ /* 0x000fe20000400000 */
[----:B------:R-:W-:Y:S01]  /*77c0*/  LEA R109, R90, UR44, 0x3 ;  /* 0x0000002c5a6d7c11 */ /* 0x000fe2000f8e18ff */
[----:B------:R-:W-:Y:S01]  /*77d0*/  FMUL R15, R38, R15 ;  /* 0x0000000f260f7220 */ /* 0x000fe20000400000 */
[--C-:B------:R-:W-:Y:S01]  /*77e0*/  HADD2.F32 R53, -RZ, R55.reuse.H0_H0 ;  /* 0x20000037ff357230 */ /* 0x100fe20000004100 */
[----:B------:R-:W-:Y:S01]  /*77f0*/  F2FP.SATFINITE.E5M2.F32.PACK_AB_MERGE_C R96, R2, R0, R97 ;  /* 0x000000000260723e */ /* 0x000fe20004806061 */
[----:B------:R-:W-:Y:S01]  /*7800*/  FFMA R10, R41, R49, R10 ;  /* 0x00000031290a7223 */ /* 0x000fe2000000000a */
[----:B------:R-:W-:Y:S01]  /*7810*/  F2FP.SATFINITE.E5M2.F32.PACK_AB_MERGE_C R97, R11, R6, RZ ;  /* 0x000000060b61723e */ /* 0x000fe200048060ff */
[C---:B------:R-:W-:Y:S01]  /*7820*/  FFMA R15, R41.reuse, R54, R15 ;  /* 0x00000036290f7223 */ /* 0x040fe2000000000f */
[C---:B------:R-:W-:Y:S01]  /*7830*/  FFMA R12, R41.reuse, R51, R12 ;  /* 0x00000033290c7223 */ /* 0x040fe2000000000c */
[----:B------:R-:W-:Y:S01]  /*7840*/  FFMA R13, R41, R56, R13 ;  /* 0x00000038290d7223 */ /* 0x000fe2000000000d */
[----:B------:R-:W-:Y:S01]  /*7850*/  F2FP.SATFINITE.E5M2.F32.PACK_AB_MERGE_C R97, R5, R4, R97 ;  /* 0x000000040561723e */ /* 0x000fe20004806061 */
[----:B------:R-:W-:Y:S01]  /*7860*/  HADD2.F32 R58, -RZ, R55.H1_H1 ;  /* 0x30000037ff3a7230 */ /* 0x000fe20000004100 */
[----:B------:R-:W-:Y:S01]  /*7870*/  F2FP.SATFINITE.E5M2.F32.PACK_AB_MERGE_C R98, R15, R10, RZ ;  /* 0x0000000a0f62723e */ /* 0x000fe200048060ff */
[----:B------:R-:W-:Y:S02]  /*7880*/  HADD2.F32 R55, -RZ, R57.H0_H0 ;  /* 0x20000039ff377230 */ /* 0x000fe40000004100 */
[C---:B------:R-:W-:Y:S01]  /*7890*/  FMUL R14, R38.reuse, R18 ;  /* 0x00000012260e7220 */ /* 0x040fe20000400000 */
[C---:B------:R-:W-:Y:S01]  /*78a0*/  FMUL R19, R38.reuse, R19 ;  /* 0x0000001326137220 */ /* 0x040fe20000400000 */
[--C-:B------:R-:W-:Y:S02]  /*78b0*/  HADD2.F32 R57, -RZ, R59.reuse.H0_H0 ;  /* 0x2000003bff397230 */ /* 0x100fe40000004100 */
[C---:B------:R-:W-:Y:S01]  /*78c0*/  FMUL R18, R38.reuse, R22 ;  /* 0x0000001626127220 */ /* 0x040fe20000400000 */
[C---:B------:R-:W-:Y:S01]  /*78d0*/  FFMA R14, R41.reuse, R53, R14 ;  /* 0x00000035290e7223 */ /* 0x040fe2000000000e */
[----:B------:R-:W-:Y:S02]  /*78e0*/  HADD2.F32 R62, -RZ, R59.H1_H1 ;  /* 0x3000003bff3e7230 */ /* 0x000fe40000004100 */
[C---:B------:R-:W-:Y:S01]  /*78f0*/  FFMA R19, R41.reuse, R58, R19 ;  /* 0x0000003a29137223 */ /* 0x040fe20000000013 */
[----:B------:R-:W-:Y:S02]  /*7900*/  HADD2.F32 R59, -RZ, R61.H0_H0 ;  /* 0x2000003dff3b7230 */ /* 0x000fe40000004100 */
[C---:B------:R-:W-:Y:S01]  /*7910*/  FMUL R23, R38.reuse, R23 ;  /* 0x0000001726177220 */ /* 0x040fe20000400000 */
[C---:B------:R-:W-:Y:S01]  /*7920*/  FFMA R16, R41.reuse, R55, R16 ;  /* 0x0000003729107223 */ /* 0x040fe20000000010 */
[C---:B------:R-:W-:Y:S01]  /*7930*/  FFMA R17, R41.reuse, R60, R17 ;  /* 0x0000003c29117223 */ /* 0x040fe20000000011 */
[--C-:B------:R-:W-:Y:S02]  /*7940*/  HADD2.F32 R61, -RZ, R63.reuse.H0_H0 ;  /* 0x2000003fff3d7230 */ /* 0x100fe40000004100 */
[C---:B------:R-:W-:Y:S01]  /*7950*/  FFMA R18, R41.reuse, R57, R18 ;  /* 0x0000003929127223 */ /* 0x040fe20000000012 */
[----:B------:R-:W-:Y:S02]  /*7960*/  HADD2.F32 R66, -RZ, R63.H1_H1 ;  /* 0x3000003fff427230 */ /* 0x000fe40000004100 */
[C---:B------:R-:W-:Y:S01]  /*7970*/  FMUL R22, R38.reuse, R26 ;  /* 0x0000001a26167220 */ /* 0x040fe20000400000 */
[----:B------:R-:W-:Y:S02]  /*7980*/  HADD2.F32 R63, -RZ, R65.H0_H0 ;  /* 0x20000041ff3f7230 */ /* 0x000fe40000004100 */
[C---:B------:R-:W-:Y:S01]  /*7990*/  FFMA R23, R41.reuse, R62, R23 ;  /* 0x0000003e29177223 */ /* 0x040fe20000000017 */
[C---:B------:R-:W-:Y:S01]  /*79a0*/  FMUL R27, R38.reuse, R27 ;  /* 0x0000001b261b7220 */ /* 0x040fe20000400000 */
[C---:B------:R-:W-:Y:S01]  /*79b0*/  FFMA R20, R41.reuse, R59, R20 ;  /* 0x0000003b29147223 */ /* 0x040fe20000000014 */
[C---:B------:R-:W-:Y:S01]  /*79c0*/  FFMA R21, R41.reuse, R64, R21 ;  /* 0x0000004029157223 */ /* 0x040fe20000000015 */
[--C-:B------:R-:W-:Y:S02]  /*79d0*/  HADD2.F32 R65, -RZ, R67.reuse.H0_H0 ;  /* 0x20000043ff417230 */ /* 0x100fe40000004100 */
[C---:B------:R-:W-:Y:S01]  /*79e0*/  FFMA R22, R41.reuse, R61, R22 ;  /* 0x0000003d29167223 */ /* 0x040fe20000000016 */
[----:B------:R-:W-:Y:S02]  /*79f0*/  HADD2.F32 R70, -RZ, R67.H1_H1 ;  /* 0x30000043ff467230 */ /* 0x000fe40000004100 */
[C---:B------:R-:W-:Y:S01]  /*7a00*/  FMUL R26, R38.reuse, R30 ;  /* 0x0000001e261a7220 */ /* 0x040fe20000400000 */
[--C-:B------:R-:W-:Y:S02]  /*7a10*/  HADD2.F32 R67, -RZ, R40.reuse.H0_H0 ;  /* 0x20000028ff437230 */ /* 0x100fe40000004100 */
[C---:B------:R-:W-:Y:S01]  /*7a20*/  FFMA R27, R41.reuse, R66, R27 ;  /* 0x00000042291b7223 */ /* 0x040fe2000000001b */
[C---:B------:R-:W-:Y:S01]  /*7a30*/  FMUL R31, R38.reuse, R31 ;  /* 0x0000001f261f7220 */ /* 0x040fe20000400000 */
[C---:B------:R-:W-:Y:S01]  /*7a40*/  FFMA R24, R41.reuse, R63, R24 ;  /* 0x0000003f29187223 */ /* 0x040fe20000000018 */
[----:B------:R-:W-:Y:S02]  /*7a50*/  HADD2.F32 R40, -RZ, R40.H1_H1 ;  /* 0x30000028ff287230 */ /* 0x000fe40000004100 */
[C---:B------:R-:W-:Y:S01]  /*7a60*/  FFMA R25, R41.reuse, R68, R25 ;  /* 0x0000004429197223 */ /* 0x040fe20000000019 */
[--C-:B------:R-:W-:Y:S02]  /*7a70*/  HADD2.F32 R69, -RZ, R42.reuse.H0_H0 ;  /* 0x2000002aff457230 */ /* 0x100fe40000004100 */
[C---:B------:R-:W-:Y:S01]  /*7a80*/  FFMA R26, R41.reuse, R65, R26 ;  /* 0x00000041291a7223 */ /* 0x040fe2000000001a */
[----:B------:R-:W-:Y:S02]  /*7a90*/  HADD2.F32 R42, -RZ, R42.H1_H1 ;  /* 0x3000002aff2a7230 */ /* 0x000fe40000004100 */
[C---:B------:R-:W-:Y:S01]  /*7aa0*/  FMUL R30, R38.reuse, R34 ;  /* 0x00000022261e7220 */ /* 0x040fe20000400000 */
[----:B------:R-:W-:Y:S01]  /*7ab0*/  FFMA R31, R41, R70, R31 ;  /* 0x00000046291f7223 */ /* 0x000fe2000000001f */
[----:B------:R-:W-:Y:S01]  /*7ac0*/  FMUL R35, R38, R35 ;  /* 0x0000002326237220 */ /* 0x000fe20000400000 */
[----:B------:R-:W-:Y:S01]  /*7ad0*/  F2FP.SATFINITE.E5M2.F32.PACK_AB_MERGE_C R99, R19, R14, RZ ;  /* 0x0000000e1363723e */ /* 0x000fe200048060ff */
[C---:B------:R-:W-:Y:S01]  /*7ae0*/  FFMA R28, R41.reuse, R67, R28 ;  /* 0x00000043291c7223 */ /* 0x040fe2000000001c */
[C---:B------:R-:W-:Y:S01]  /*7af0*/  FFMA R29, R41.reuse, R40, R29 ;  /* 0x00000028291d7223 */ /* 0x040fe2000000001d */
[C---:B------:R-:W-:Y:S01]  /*7b00*/  FFMA R30, R41.reuse, R69, R30 ;  /* 0x00000045291e7223 */ /* 0x040fe2000000001e */
[----:B------:R-:W-:Y:S01]  /*7b10*/  FFMA R35, R41, R42, R35 ;  /* 0x0000002a29237223 */ /* 0x000fe20000000023 */
[----:B------:R-:W-:Y:S02]  /*7b20*/  F2FP.SATFINITE.E5M2.F32.PACK_AB_MERGE_C R98, R9, R8, R98 ;  /* 0x000000080962723e */ /* 0x000fe40004806062 */
[----:B------:R-:W-:Y:S02]  /*7b30*/  F2FP.SATFINITE.E5M2.F32.PACK_AB_MERGE_C R99, R13, R12, R99 ;  /* 0x0000000c0d63723e */ /* 0x000fe40004806063 */
[----:B------:R-:W-:Y:S02]  /*7b40*/  F2FP.SATFINITE.E5M2.F32.PACK_AB_MERGE_C R104, R23, R18, RZ ;  /* 0x000000121768723e */ /* 0x000fe400048060ff */
[----:B------:R-:W-:Y:S01]  /*7b50*/  F2FP.SATFINITE.E5M2.F32.PACK_AB_MERGE_C R105, R27, R22, RZ ;  /* 0x000000161b69723e */ /* 0x000fe200048060ff */
[----:B------:R1:W-:Y:S01]  /*7b60*/  STS.128 [R71+UR44+0x2400], R96 ;  /* 0x0024006047007988 */ /* 0x0003e20008000c2c */
[----:B------:R-:W-:Y:S02]  /*7b70*/  F2FP.SATFINITE.E5M2.F32.PACK_AB_MERGE_C R110, R31, R26, RZ ;  /* 0x0000001a1f6e723e */ /* 0x000fe400048060ff */
[----:B------:R-:W-:Y:S02]  /*7b80*/  F2FP.SATFINITE.E5M2.F32.PACK_AB_MERGE_C R111, R35, R30, RZ ;  /* 0x0000001e236f723e */ /* 0x000fe400048060ff */
[----:B------:R-:W-:Y:S02]  /*7b90*/  F2FP.SATFINITE.E5M2.F32.PACK_AB_MERGE_C R104, R17, R16, R104 ;  /* 0x000000101168723e */ /* 0x000fe40004806068 */
[----:B------:R-:W-:Y:S02]  /*7ba0*/  F2FP.SATFINITE.E5M2.F32.PACK_AB_MERGE_C R105, R21, R20, R105 ;  /* 0x000000141569723e */ /* 0x000fe40004806069 */
[----:B------:R-:W-:Y:S02]  /*7bb0*/  F2FP.SATFINITE.E5M2.F32.PACK_AB_MERGE_C R106, R25, R24, R110 ;  /* 0x00000018196a723e */ /* 0x000fe4000480606e */
[----:B------:R-:W-:Y:S02]  /*7bc0*/  F2FP.SATFINITE.E5M2.F32.PACK_AB_MERGE_C R107, R29, R28, R111 ;  /* 0x0000001c1d6b723e */ /* 0x000fe4000480606f */
[----:B------:R-:W-:Y:S03]  /*7bd0*/  @P6 SHF.L.U32 R110, R89, 0x1f, RZ ;  /* 0x0000001f596e6819 */ /* 0x000fe600000006ff */
[----:B------:R1:W-:Y:S01]  /*7be0*/  STS.128 [R101+0x2410], R104 ;  /* 0x0024106865007388 */ /* 0x0003e20000000c00 */
[----:B------:R-:W-:Y:S01]  /*7bf0*/  @!PT LDS RZ, [RZ] ;  /* 0x00000000fffff984 */ /* 0x000fe20000000800 */
[----:B------:R-:W-:Y:S01]  /*7c00*/  @!PT LDS RZ, [RZ] ;  /* 0x00000000fffff984 */ /* 0x000fe20000000800 */
[----:B------:R-:W-:Y:S01]  /*7c10*/  @!PT LDS RZ, [RZ] ;  /* 0x00000000fffff984 */ /* 0x000fe20000000800 */
[----:B------:R-:W-:Y:S01]  /*7c20*/  @!PT LDS RZ, [RZ] ;  /* 0x00000000fffff984 */ /* 0x000fe20000000800 */
[----:B------:R2:W-:Y:S07]  /*7c30*/  MEMBAR.ALL.CTA ;  /* 0x0000000000007992 */ /* 0x0005ee0000008000 */
[----:B--2---:R-:W2:Y:S02]  /*7c40*/  FENCE.VIEW.ASYNC.S ;  /* 0x00000000000073c6 */ /* 0x004ea40000000000 */
[----:B--2---:R-:W-:Y:S06]  /*7c50*/  BAR.SYNC.DEFER_BLOCKING 0x1, 0x80 ;  /* 0x0042000000007b1d */ /* 0x004fec0000010000 */
[----:B------:R-:W-:Y:S05]  /*7c60*/  @P0 BRA `(.L_x_133) ;  /* 0x0000000000280947 */ /* 0x000fea0003800000 */
[----:B------:R-:W2:Y:S01]  /*7c70*/  LDCU.64 UR6, c[0x0][0x348] ;  /* 0x00006900ff0677ac */ /* 0x000ea20008000a00 */
[----:B------:R-:W-:Y:S01]  /*7c80*/  UIADD3 UR4, UPT, UPT, UR44, 0x2400, URZ ;  /* 0x000024002c047890 */ /* 0x000fe2000fffe0ff */
[----:B------:R-:W-:Y:S05]  /*7c90*/  UMOV UR51, UR36 ;  /* 0x0000002400337c82 */ /* 0x000fea0008000000 */
[----:B------:R-:W-:Y:S04]  /*7ca0*/  MOV R94, UR4 ;  /* 0x00000004005e7c02 */ /* 0x000fe80008000f00 */
[----:B------:R-:W-:Y:S01]  /*7cb0*/  R2UR UR48, R94 ;  /* 0x000000005e3072ca */ /* 0x000fe200000e0000 */
[----:B--2---:R-:W-:Y:S04]  /*7cc0*/  UIADD3 UR4, UP0, UPT, UR6, 0x680, URZ ;  /* 0x0000068006047890 */ /* 0x004fe8000ff1e0ff */
[----:B------:R-:W-:Y:S09]  /*7cd0*/  UIADD3.X UR5, UPT, UPT, URZ, UR7, URZ, UP0, !UPT ;  /* 0x00000007ff057290 */ /* 0x000ff200087fe4ff */
[----:B------:R2:W-:Y:S01]  /*7ce0*/  UTMASTG.3D [UR48], [UR4] ;  /* 0x00000030040073b5 */ /* 0x0005e20008010000 */
[----:B------:R0:W-:Y:S01]  /*7cf0*/  UTMACMDFLUSH ;  /* 0x00000000000079b7 */ /* 0x0001e20000000000 */
[----:B--2---:R-:W-:Y:S04]  /*7d00*/  DEPBAR.LE SB0, 0x1 ;  /* 0x000080400000791a */ /* 0x004fe80000000000 */
.L_x_133:
[----:B------:R-:W-:Y:S05]  /*7d10*/  BSYNC.RECONVERGENT B0 ;  /* 0x0000000000007941 */ /* 0x000fea0003800200 */
.L_x_132:
[----:B------:R-:W-:Y:S06]  /*7d20*/  BAR.SYNC.DEFER_BLOCKING 0x1, 0x80 ;  /* 0x0042000000007b1d */ /* 0x000fec0000010000 */
[----:B------:R-:W2:Y:S01]  /*7d30*/  @P6 SYNCS.PHASECHK.TRANS64.TRYWAIT P0, [R109+URZ+0x220], R110 ;  /* 0x0002206e6d0065a7 */ /* 0x000ea200080011ff */
[----:B------:R-:W-:Y:S01]  /*7d40*/  BSSY B1, `(.L_x_134) ;  /* 0x0000020000017945 */ /* 0x000fe20003800000 */
[----:B--2---:R-:W-:Y:S03]  /*7d50*/  @P6 SEL R102, RZ, 0x1, !P0 ;  /* 0x00000001ff666807 */ /* 0x004fe60004000000 */
[----:B------:R-:W-:Y:S05]  /*7d60*/  @!P6 BRA `(.L_x_135) ;  /* 0x000000000074e947 */ /* 0x000fea0003800000 */
[----:B------:R-:W-:Y:S01]  /*7d70*/  ISETP.NE.AND P1, PT, R103, RZ, PT ;  /* 0x000000ff6700720c */ /* 0x000fe20003f25270 */
[----:B------:R-:W2:Y:S01]  /*7d80*/  S2R R0, SR_CgaCtaId ;  /* 0x0000000000007919 */ /* 0x000ea20000008800 */
[----:B------:R-:W-:Y:S01]  /*7d90*/  ISETP.NE.AND P0, PT, R102, RZ, PT ;  /* 0x000000ff6600720c */ /* 0x000fe20003f05270 */
[----:B------:R-:W-:Y:S10]  /*7da0*/  BSSY B0, `(.L_x_136) ;  /* 0x0000008000007945 */ /* 0x000ff40003800000 */
[----:B------:R-:W-:Y:S05]  /*7db0*/  @P1 IMAD R2, R90, 0x1000, R71 ;  /* 0x000010005a021824 */ /* 0x000fea00078e0247 */
[----:B------:R-:W-:Y:S05]  /*7dc0*/  @P1 IADD3 R3, PT, PT, R2, UR44, RZ ;  /* 0x0000002c02031c10 */ /* 0x000fea000fffe0ff */
[----:B------:R-:W-:Y:S01]  /*7dd0*/  @P1 IMAD.IADD R3, R3, 0x1, R108 ;  /* 0x0000000103031824 */ /* 0x000fe200078e026c */
[----:B------:R-:W-:Y:S06]  /*7de0*/  @P0 BRA `(.L_x_137) ;  /* 0x00000000000c0947 */ /* 0x000fec0003800000 */
[----:B------:R-:W-:Y:S04]  /*7df0*/  SHF.L.U32 R4, R89, 0x1f, RZ ;  /* 0x0000001f59047819 */ /* 0x000fe800000006ff */
[----:B------:R-:W3:Y:S02]  /*7e00*/  SYNCS.PHASECHK.TRANS64.TRYWAIT P0, [R109+URZ+0x220], R4 ;  /* 0x000220046d0075a7 */ /* 0x000ee400080011ff */
[----:B---3--:R-:W-:Y:S05]  /*7e10*/  @!P0 BRA `(.L_x_138) ;  /* 0x0000002000808947 */ /* 0x008fea0003800000 */
.L_x_137:
[----:B------:R-:W-:Y:S05]  /*7e20*/  BSYNC B0 ;  /* 0x0000000000007941 */ /* 0x000fea0003800000 */
.L_x_136:
[----:B------:R-:W-:Y:S01]  /*7e30*/  ISETP.NE.AND P0, PT, R103, RZ, PT ;  /* 0x000000ff6700720c */ /* 0x000fe20003f05270 */
[----:B---3--:R-:W-:Y:S02]  /*7e40*/  VIADD R109, R109, 0x230 ;  /* 0x000002306d6d7836 */ /* 0x008fe40000000000 */
[----:B------:R-:W-:Y:S03]  /*7e50*/  VIADD R90, R90, 0x1 ;  /* 0x000000015a5a7836 */ /* 0x000fe60000000000 */
[----:B--2---:R-:W-:Y:S07]  /*7e60*/  PRMT R0, R0, 0x654, R109 ;  /* 0x0000065400007816 */ /* 0x004fee000000006d */
[----:B------:R2:W3:Y:S04]  /*7e70*/  @P0 LDS.128 R72, [R2+UR44+0x400] ;  /* 0x0004002c02480984 */ /* 0x0004e80008000c00 */
[----:B------:R2:W4:Y:S01]  /*7e80*/  @P0 LDS.128 R76, [R3+0x410] ;  /* 0x00041000034c0984 */ /* 0x0005220000000c00 */
        /* <DEDUP_REMOVED lines=10> */
[----:B--23--:R-:W-:Y:S02]  /*7f30*/  LOP3.LUT R89, R89, R0, RZ, 0x3c, !PT ;  /* 0x0000000059597212 */ /* 0x00cfe400078e3cff */
.L_x_135:
[----:B------:R-:W-:Y:S05]  /*7f40*/  BSYNC B1 ;  /* 0x0000000000017941 */ /* 0x000fea0003800000 */
.L_x_134:
[----:B------:R-:W-:Y:S05]  /*7f50*/  VIADD R0, R39, 0x40 ;  /* 0x0000004027007836 */ /* 0x000fea0000000000 */
[----:B------:R-:W-:Y:S04]  /*7f60*/  SHF.R.U32.HI R0, RZ, 0x15, R0 ;  /* 0x00000015ff007819 */ /* 0x000fe80000011600 */
[----:B------:R-:W-:Y:S11]  /*7f70*/  LOP3.LUT P0, RZ, R0, 0x3, R85, 0x48, !PT ;  /* 0x0000000300ff7812 */ /* 0x000ff60007804855 */
[----:B------:R-:W-:Y:S02]  /*7f80*/  @!UPT UIADD3 URZ, UPT, UPT, URZ, URZ, URZ ;  /* 0x000000fffffff290 */ /* 0x000fe4000fffe0ff */
[----:B------:R-:W-:Y:S05]  /*7f90*/  @!P0 BRA `(.L_x_139) ;  /* 0x0000000000408947 */ /* 0x000fea0003800000 */
[----:B------:R-:W2:Y:S01]  /*7fa0*/  LDCU.64 UR8, c[0x4][0x70] ;  /* 0x01000e00ff0877ac */ /* 0x000ea20008000a00 */
[----:B------:R-:W-:Y:S01]  /*7fb0*/  MOV R3, 0x0 ;  /* 0x0000000000037802 */ /* 0x000fe20000000f00 */
[----:B------:R-:W-:Y:S02]  /*7fc0*/  HFMA2 R12, -RZ, RZ, 0, 5.9604644775390625e-08 ;  /* 0x00000001ff0c7431 */ /* 0x000fe400000001ff */
[----:B------:R-:W-:Y:S02]  /*7fd0*/  IMAD.MOV.U32 R8, RZ, RZ, 0x192 ;  /* 0x00000192ff087424 */ /* 0x000fe400078e00ff */
[----:B------:R-:W-:Y:S01]  /*7fe0*/  IMAD.MOV.U32 R13, RZ, RZ, RZ ;  /* 0x000000ffff0d7224 */ /* 0x000fe200078e00ff */
[----:B------:R-:W3:Y:S01]  /*7ff0*/  LDCU.64 UR6, c[0x4][0x78] ;  /* 0x01000f00ff0677ac */ /* 0x000ee20008000a00 */
[----:B------:R-:W1:Y:S01]  /*8000*/  LDC.64 R2, c[0x4][R3] ;  /* 0x0100000003027b82 */ /* 0x000e620000000a00 */
[----:B------:R-:W5:Y:S01]  /*8010*/  LDCU.64 UR4, c[0x4][0x10] ;  /* 0x01000200ff0477ac */ /* 0x000f620008000a00 */
[----:B--2---:R-:W-:Y:S01]  /*8020*/  MOV R5, UR9 ;  /* 0x0000000900057c02 */ /* 0x004fe20008000f00 */
[----:B------:R-:W-:Y:S01]  /*8030*/  IMAD.U32 R4, RZ, RZ, UR8 ;  /* 0x00000008ff047e24 */ /* 0x000fe2000f8e00ff */
[----:B---3--:R-:W-:Y:S01]  /*8040*/  MOV R7, UR7 ;  /* 0x0000000700077c02 */ /* 0x008fe20008000f00 */
[----:B------:R-:W-:Y:S01]  /*8050*/  IMAD.U32 R6, RZ, RZ, UR6 ;  /* 0x00000006ff067e24 */ /* 0x000fe2000f8e00ff */
[----:B-----5:R-:W-:Y:S01]  /*8060*/  MOV R11, UR5 ;  /* 0x00000005000b7c02 */ /* 0x020fe20008000f00 */
[----:B------:R-:W-:Y:S02]  /*8070*/  IMAD.U32 R10, RZ, RZ, UR4 ;  /* 0x00000004ff0a7e24 */ /* 0x000fe4000f8e00ff */
[----:B------:R-:W-:Y:S07]  /*8080*/  LEPC R20, `(.L_x_139) ;  /* 0x000000001014794e */ /* 0x000fee0000000000 */
[----:B-1--4-:R-:W-:Y:S05]  /*8090*/  CALL.ABS.NOINC R2 ;  /* 0x0000000002007343 */ /* 0x012fea0003c00000 */
.L_x_139:
[----:B------:R-:W-:Y:S01]  /*80a0*/  ISETP.NE.AND P0, PT, R95, RZ, PT ;  /* 0x000000ff5f00720c */ /* 0x000fe20003f05270 */
[----:B------:R-:W-:Y:S05]  /*80b0*/  WARPSYNC.ALL ;  /* 0x0000000000007948 */ /* 0x000fea0003800000 */
[----:B------:R-:W-:Y:S01]  /*80c0*/  R2UR UR4, R39 ;  /* 0x00000000270472ca */ /* 0x000fe200000e0000 */
[----:B------:R-:W2:Y:S01]  /*80d0*/  S2UR UR6, SR_CgaCtaId ;  /* 0x00000000000679c3 */ /* 0x000ea20000008800 */
[-C--:B------:R-:W-:Y:S01]  /*80e0*/  F2FP.F16.E5M2.UNPACK_B R42, R72.reuse ;  /* 0x00000048ff2a723e */ /* 0x080fe200020004ff */
[----:B------:R-:W-:Y:S01]  /*80f0*/  BSSY.RECONVERGENT B0, `(.L_x_140) ;  /* 0x000009c000007945 */ /* 0x000fe20003800200 */
[----:B------:R-:W-:Y:S02]  /*8100*/  F2FP.F16.E5M2.UNPACK_B R72, R72.H1 ;  /* 0x00000048ff48723e */ /* 0x000fe400030004ff */
[-C--:B------:R-:W-:Y:S01]  /*8110*/  F2FP.F16.E5M2.UNPACK_B R46, R73.reuse ;  /* 0x00000049ff2e723e */ /* 0x080fe200020004ff */
[--C-:B------:R-:W-:Y:S01]  /*8120*/  HADD2.F32 R40, -RZ, R42.reuse.H0_H0 ;  /* 0x2000002aff287230 */ /* 0x100fe20000004100 */
[----:B------:R-:W-:Y:S01]  /*8130*/  F2FP.F16.E5M2.UNPACK_B R73, R73.H1 ;  /* 0x00000049ff49723e */ /* 0x000fe200030004ff */
[----:B------:R-:W-:Y:S01]  /*8140*/  HADD2.F32 R42, -RZ, R42.H1_H1 ;  /* 0x3000002aff2a7230 */ /* 0x000fe20000004100 */
[-C--:B------:R-:W-:Y:S01]  /*8150*/  F2FP.F16.E5M2.UNPACK_B R50, R74.reuse ;  /* 0x0000004aff32723e */ /* 0x080fe200020004ff */
[----:B------:R-:W-:Y:S01]  /*8160*/  HADD2.F32 R43, -RZ, R72.H0_H0 ;  /* 0x20000048ff2b7230 */ /* 0x000fe20000004100 */
[----:B------:R-:W-:Y:S01]  /*8170*/  F2FP.F16.E5M2.UNPACK_B R74, R74.H1 ;  /* 0x0000004aff4a723e */ /* 0x000fe200030004ff */
[----:B------:R-:W-:Y:S01]  /*8180*/  LDTM.16dp32bit_t0_t15.x32 R4, tmem[UR4+0x40] ;  /* 0x00004004000479ee */ /* 0x000fe20008a80000 */
[----:B------:R-:W3:Y:S01]  /*8190*/  LDTM.16dp32bit_t16_t31.x32 R4, tmem[UR4+0x60] ;  /* 0x00006004000479ee */ /* 0x000ee20008aa0000 */
[----:B------:R-:W-:Y:S01]  /*81a0*/  NOP ;  /* 0x0000000000007918 */ /* 0x000fe20000000000 */
[--C-:B------:R-:W-:Y:S01]  /*81b0*/  HADD2.F32 R45, -RZ, R46.reuse.H0_H0 ;  /* 0x2000002eff2d7230 */ /* 0x100fe20000004100 */
[----:B------:R-:W-:Y:S01]  /*81c0*/  R2UR UR5, R100 ;  /* 0x00000000640572ca */ /* 0x000fe200000e0000 */
[----:B------:R-:W-:Y:S01]  /*81d0*/  HADD2.F32 R46, -RZ, R46.H1_H1 ;  /* 0x3000002eff2e7230 */ /* 0x000fe20000004100 */
[----:B------:R-:W-:Y:S01]  /*81e0*/  F2FP.F16.E5M2.UNPACK_B R54, R75 ;  /* 0x0000004bff36723e */ /* 0x000fe200020004ff */
[--C-:B------:R-:W-:Y:S01]  /*81f0*/  HADD2.F32 R49, -RZ, R50.reuse.H0_H0 ;  /* 0x20000032ff317230 */ /* 0x100fe20000004100 */
[----:B----4-:R-:W-:Y:S01]  /*8200*/  F2FP.F16.E5M2.UNPACK_B R58, R76 ;  /* 0x0000004cff3a723e */ /* 0x010fe200020004ff */
[----:B------:R-:W-:Y:S01]  /*8210*/  HADD2.F32 R50, -RZ, R50.H1_H1 ;  /* 0x30000032ff327230 */ /* 0x000fe20000004100 */
[----:B------:R-:W-:Y:S01]  /*8220*/  F2FP.F16.E5M2.UNPACK_B R62, R77 ;  /* 0x0000004dff3e723e */ /* 0x000fe200020004ff */
[--C-:B------:R-:W-:Y:S01]  /*8230*/  HADD2.F32 R53, -RZ, R54.reuse.H0_H0 ;  /* 0x20000036ff357230 */ /* 0x100fe20000004100 */
[----:B------:R-:W-:Y:S01]  /*8240*/  F2FP.F16.E5M2.UNPACK_B R66, R78 ;  /* 0x0000004eff42723e */ /* 0x000fe200020004ff */
[----:B------:R-:W-:Y:S01]  /*8250*/  HADD2.F32 R54, -RZ, R54.H1_H1 ;  /* 0x30000036ff367230 */ /* 0x000fe20000004100 */
[----:B------:R-:W-:Y:S01]  /*8260*/  F2FP.F16.E5M2.UNPACK_B R69, R79 ;  /* 0x0000004fff45723e */ /* 0x000fe200020004ff */
[--C-:B------:R-:W-:Y:S01]  /*8270*/  HADD2.F32 R57, -RZ, R58.reuse.H0_H0 ;  /* 0x2000003aff397230 */ /* 0x100fe20000004100 */
[----:B------:R-:W-:Y:S01]  /*8280*/  F2FP.F16.E5M2.UNPACK_B R75, R75.H1 ;  /* 0x0000004bff4b723e */ /* 0x000fe200030004ff */
[----:B------:R-:W-:Y:S01]  /*8290*/  UIADD3 UR4, UPT, UPT, UR5, 0x290, URZ ;  /* 0x0000029005047890 */ /* 0x000fe2000fffe0ff */
[----:B------:R-:W-:Y:S01]  /*82a0*/  HADD2.F32 R59, -RZ, R58.H1_H1 ;  /* 0x3000003aff3b7230 */ /* 0x000fe20000004100 */
[----:B------:R-:W-:Y:S01]  /*82b0*/  F2FP.F16.E5M2.UNPACK_B R76, R76.H1 ;  /* 0x0000004cff4c723e */ /* 0x000fe200030004ff */
[--C-:B------:R-:W-:Y:S01]  /*82c0*/  HADD2.F32 R61, -RZ, R62.reuse.H0_H0 ;  /* 0x2000003eff3d7230 */ /* 0x100fe20000004100 */
[----:B------:R-:W-:Y:S01]  /*82d0*/  F2FP.F16.E5M2.UNPACK_B R77, R77.H1 ;  /* 0x0000004dff4d723e */ /* 0x000fe200030004ff */
[----:B------:R-:W-:Y:S01]  /*82e0*/  HADD2.F32 R62, -RZ, R62.H1_H1 ;  /* 0x3000003eff3e7230 */ /* 0x000fe20000004100 */
[----:B------:R-:W-:Y:S01]  /*82f0*/  F2FP.F16.E5M2.UNPACK_B R78, R78.H1 ;  /* 0x0000004eff4e723e */ /* 0x000fe200030004ff */
[--C-:B------:R-:W-:Y:S01]  /*8300*/  HADD2.F32 R65, -RZ, R66.reuse.H0_H0 ;  /* 0x20000042ff417230 */ /* 0x100fe20000004100 */
[----:B--2---:R-:W-:Y:S01]  /*8310*/  UPRMT UR4, UR6, 0x654, UR4 ;  /* 0x0000065406047896 */ /* 0x004fe20008000004 */
        /* <DEDUP_REMOVED lines=8> */
[----:B------:R-:W-:Y:S01]  /*83a0*/  SYNCS.ARRIVE.TRANS64.RED.A1T0 RZ, [UR4], RZ ;  /* 0x000000ffffff79a7 */ /* 0x000fe20008100404 */
        /* <DEDUP_REMOVED lines=15> */
[--C-:B------:R-:W-:Y:S02]  /*84a0*/  HADD2.F32 R47, -RZ, R73.reuse.H0_H0 ;  /* 0x20000049ff2f7230 */ /* 0x100fe40000004100 */
[C---:B------:R-:W-:Y:S01]  /*84b0*/  FMUL R10, R38.reuse, R10 ;  /* 0x0000000a260a7220 */ /* 0x040fe20000400000 */
[C---:B------:R-:W-:Y:S01]  /*84c0*/  FFMA R6, R41.reuse, R43, R6 ;  /* 0x0000002b29067223 */ /* 0x040fe20000000006 */
[----:B------:R-:W-:Y:S02]  /*84d0*/  HADD2.F32 R48, -RZ, R73.H1_H1 ;  /* 0x30000049ff307230 */ /* 0x000fe40000004100 */
[C---:B------:R-:W-:Y:S01]  /*84e0*/  FFMA R7, R41.reuse, R44, R7 ;  /* 0x0000002c29077223 */ /* 0x040fe20000000007 */
[C---:B------:R-:W-:Y:S01]  /*84f0*/  FFMA R8, R41.reuse, R45, R8 ;  /* 0x0000002d29087223 */ /* 0x040fe20000000008 */
[C---:B------:R-:W-:Y:S01]  /*8500*/  FFMA R9, R41.reuse, R46, R9 ;  /* 0x0000002e29097223 */ /* 0x040fe20000000009 */
[----:B------:R-:W-:Y:S01]  /*8510*/  FFMA R10, R41, R47, R10 ;  /* 0x0000002f290a7223 */ /* 0x000fe2000000000a */
[----:B------:R-:W-:Y:S01]  /*8520*/  HADD2.F32 R43, -RZ, R69.H0_H0 ;  /* 0x20000045ff2b7230 */ /* 0x000fe20000004100 */
[----:B-1----:R-:W-:Y:S01]  /*8530*/  F2FP.SATFINITE.E5M2.F32.PACK_AB_MERGE_C R96, R7, R6, RZ ;  /* 0x000000060760723e */ /* 0x002fe200048060ff */
[C---:B------:R-:W-:Y:S01]  /*8540*/  FMUL R11, R38.reuse, R11 ;  /* 0x0000000b260b7220 */ /* 0x040fe20000400000 */
[--C-:B------:R-:W-:Y:S02]  /*8550*/  HADD2.F32 R51, -RZ, R74.reuse.H0_H0 ;  /* 0x2000004aff337230 */ /* 0x100fe40000004100 */
[C---:B------:R-:W-:Y:S01]  /*8560*/  FMUL R14, R38.reuse, R14 ;  /* 0x0000000e260e7220 */ /* 0x040fe20000400000 */
[----:B------:R-:W-:Y:S01]  /*8570*/  HADD2.F32 R52, -RZ, R74.H1_H1 ;  /* 0x3000004aff347230 */ /* 0x000fe20000004100 */
[----:B------:R-:W-:Y:S01]  /*8580*/  F2FP.SATFINITE.E5M2.F32.PACK_AB_MERGE_C R96, R5, R4, R96 ;  /* 0x000000040560723e */ /* 0x000fe20004806060 */
[C---:B------:R-:W-:Y:S01]  /*8590*/  FFMA R11, R41.reuse, R48, R11 ;  /* 0x00000030290b7223 */ /* 0x040fe2000000000b */
[C---:B------:R-:W-:Y:S01]  /*85a0*/  FFMA R12, R41.reuse, R49, R12 ;  /* 0x00000031290c7223 */ /* 0x040fe2000000000c */
[C---:B------:R-:W-:Y:S01]  /*85b0*/  FFMA R13, R41.reuse, R50, R13 ;  /* 0x00000032290d7223 */ /* 0x040fe2000000000d */
[----:B------:R-:W-:Y:S01]  /*85c0*/  FFMA R14, R41, R51, R14 ;  /* 0x00000033290e7223 */ /* 0x000fe2000000000e */
[C---:B------:R-:W-:Y:S01]  /*85d0*/  FMUL R15, R38.reuse, R15 ;  /* 0x0000000f260f7220 */ /* 0x040fe20000400000 */
[----:B------:R-:W-:Y:S01]  /*85e0*/  F2FP.F16.E5M2.UNPACK_B R79, R79.H1 ;  /* 0x0000004fff4f723e */ /* 0x000fe200030004ff */
[--C-:B------:R-:W-:Y:S01]  /*85f0*/  HADD2.F32 R55, -RZ, R75.reuse.H0_H0 ;  /* 0x2000004bff377230 */ /* 0x100fe20000004100 */
[----:B------:R-:W-:Y:S01]  /*8600*/  F2FP.SATFINITE.E5M2.F32.PACK_AB_MERGE_C R97, R11, R10, RZ ;  /* 0x0000000a0b61723e */ /* 0x000fe200048060ff */
[C---:B------:R-:W-:Y:S01]  /*8610*/  FFMA R15, R41.reuse, R52, R15 ;  /* 0x00000034290f7223 */ /* 0x040fe2000000000f */
[C---:B------:R-:W-:Y:S01]  /*8620*/  FFMA R16, R41.reuse, R53, R16 ;  /* 0x0000003529107223 */ /* 0x040fe20000000010 */
[----:B------:R-:W-:Y:S01]  /*8630*/  FFMA R17, R41, R54, R17 ;  /* 0x0000003629117223 */ /* 0x000fe20000000011 */
[----:B------:R-:W-:Y:S01]  /*8640*/  F2FP.SATFINITE.E5M2.F32.PACK_AB_MERGE_C R97, R9, R8, R97 ;  /* 0x000000080961723e */ /* 0x000fe20004806061 */
[----:B------:R-:W-:Y:S01]  /*8650*/  HADD2.F32 R56, -RZ, R75.H1_H1 ;  /* 0x3000004bff387230 */ /* 0x000fe20000004100 */
[----:B------:R-:W-:Y:S01]  /*8660*/  F2FP.SATFINITE.E5M2.F32.PACK_AB_MERGE_C R98, R15, R14, RZ ;  /* 0x0000000e0f62723e */ /* 0x000fe200048060ff */
[C---:B------:R-:W-:Y:S01]  /*8670*/  FMUL R18, R38.reuse, R18 ;  /* 0x0000001226127220 */ /* 0x040fe20000400000 */
[C---:B------:R-:W-:Y:S01]  /*8680*/  FMUL R19, R38.reuse, R19 ;  /* 0x0000001326137220 */ /* 0x040fe20000400000 */
[--C-:B------:R-:W-:Y:S02]  /*8690*/  HADD2.F32 R58, -RZ, R76.reuse.H0_H0 ;  /* 0x2000004cff3a7230 */ /* 0x100fe40000004100 */
[C---:B------:R-:W-:Y:S01]  /*86a0*/  FMUL R3, R38.reuse, R22 ;  /* 0x0000001626037220 */ /* 0x040fe20000400000 */
[C---:B------:R-:W-:Y:S01]  /*86b0*/  FFMA R18, R41.reuse, R55, R18 ;  /* 0x0000003729127223 */ /* 0x040fe20000000012 */
[----:B------:R-:W-:Y:S02]  /*86c0*/  HADD2.F32 R60, -RZ, R76.H1_H1 ;  /* 0x3000004cff3c7230 */ /* 0x000fe40000004100 */
        /* <DEDUP_REMOVED lines=42> */
[----:B------:R-:W-:Y:S03]  /*8970*/  IADD3 R70, PT, PT, R36, 0x1, RZ ;  /* 0x0000000124467810 */ /* 0x000fe60007ffe0ff */
        /* <DEDUP_REMOVED lines=10> */
[----:B------:R-:W-:Y:S02]  /*8a20*/  UIADD3 UR9, UPT, UPT, UR49, 0x40, URZ ;  /* 0x0000004031097890 */ /* 0x000fe4000fffe0ff */
[----:B------:R-:W-:Y:S01]  /*8a30*/  UIADD3 UR8, UPT, UPT, UR44, 0x3400, URZ ;  /* 0x000034002c087890 */ /* 0x000fe2000fffe0ff */
[----:B------:R-:W-:Y:S01]  /*8a40*/  UMOV UR10, UR50 ;  /* 0x00000032000a7c82 */ /* 0x000fe20008000000 */
[----:B------:R-:W-:Y:S01]  /*8a50*/  UMOV UR11, UR36 ;  /* 0x00000024000b7c82 */ /* 0x000fe20008000000 */
[----:B--2---:R-:W-:Y:S04]  /*8a60*/  UIADD3 UR4, UP0, UPT, UR6, 0x680, URZ ;  /* 0x0000068006047890 */ /* 0x004fe8000ff1e0ff */
[----:B------:R-:W-:Y:S09]  /*8a70*/  UIADD3.X UR5, UPT, UPT, URZ, UR7, URZ, UP0, !UPT ;  /* 0x00000007ff057290 */ /* 0x000ff200087fe4ff */
[----:B------:R2:W-:Y:S01]  /*8a80*/  UTMASTG.3D [UR8], [UR4] ;  /* 0x00000008040073b5 */ /* 0x0005e20008010000 */
[----:B------:R0:W-:Y:S01]  /*8a90*/  UTMACMDFLUSH ;  /* 0x00000000000079b7 */ /* 0x0001e20000000000 */
[----:B--2---:R-:W-:Y:S04]  /*8aa0*/  DEPBAR.LE SB0, 0x1 ;  /* 0x000080400000791a */ /* 0x004fe80000000000 */
.L_x_141:
[----:B------:R-:W-:Y:S05]  /*8ab0*/  BSYNC.RECONVERGENT B0 ;  /* 0x0000000000007941 */ /* 0x000fea0003800200 */
.L_x_140:
[----:B------:R-:W-:Y:S01]  /*8ac0*/  BAR.SYNC.DEFER_BLOCKING 0x1, 0x80 ;  /* 0x0042000000007b1d */ /* 0x000fe20000010000 */
[----:B------:R-:W-:Y:S01]  /*8ad0*/  ISETP.NE.AND P0, PT, R87, 0x2, PT ;  /* 0x000000025700780c */ /* 0x000fe20003f05270 */
[----:B------:R-:W-:Y:S01]  /*8ae0*/  UISETP.NE.AND UP0, UPT, UR45, URZ, UPT ;  /* 0x000000ff2d00728c */ /* 0x000fe2000bf05270 */
[----:B------:R-:W-:Y:S01]  /*8af0*/  ISETP.NE.AND P1, PT, R70, 0x4, PT ;  /* 0x000000044600780c */ /* 0x000fe20003f25270 */
[----:B------:R-:W-:Y:S01]  /*8b00*/  UIADD3 UR20, UPT, UPT, UR37, UR59, URZ ;  /* 0x0000003b25147290 */ /* 0x000fe2000fffe0ff */
[----:B------:R-:W-:Y:S01]  /*8b10*/  SEL R0, RZ, 0x1, P0 ;  /* 0x00000001ff007807 */ /* 0x000fe20000000000 */
[----:B------:R-:W-:Y:S01]  /*8b20*/  UIADD3 UR16, UPT, UPT, UR38, UR62, URZ ;  /* 0x0000003e26107290 */ /* 0x000fe2000fffe0ff */
[----:B------:R-:W-:Y:S02]  /*8b30*/  SEL R3, RZ, 0x1, P1 ;  /* 0x00000001ff037807 */ /* 0x000fe40000800000 */
[----:B------:R-:W-:Y:S02]  /*8b40*/  LOP3.LUT R91, R91, R0, RZ, 0x3c, !PT ;  /* 0x000000005b5b7212 */ /* 0x000fe400078e3cff */
[----:B------:R-:W-:Y:S02]  /*8b50*/  LOP3.LUT R92, R92, R3, RZ, 0x3c, !PT ;  /* 0x000000035c5c7212 */ /* 0x000fe400078e3cff */
[----:B------:R-:W-:Y:S02]  /*8b60*/  SEL R87, R87, RZ, P0 ;  /* 0x000000ff57577207 */ /* 0x000fe40000000000 */
[----:B------:R-:W-:Y:S01]  /*8b70*/  SEL R36, R70, RZ, P1 ;  /* 0x000000ff46247207 */ /* 0x000fe20000800000 */
[----:B------:R-:W-:Y:S01]  /*8b80*/  UMOV UR36, UR58 ;  /* 0x0000003a00247c82 */ /* 0x000fe20008000000 */
[----:B------:R-:W-:Y:S05]  /*8b90*/  BRA.U UP0, `(.L_x_142) ;  /* 0xffffffd500987547 */ /* 0x000fea000b83ffff */
[----:B------:R-:W-:Y:S05]  /*8ba0*/  EXIT ;  /* 0x000000000000794d */ /* 0x000fea0003800000 */
.L_x_25:
[----:B--2---:R2:W3:Y:S02]  /*8bb0*/  SYNCS.PHASECHK.TRANS64.TRYWAIT P0, [R0+URZ+0x2c0], R3 ;  /* 0x0002c003000075a7 */ /* 0x0044e400080011ff */
[----:B---3--:R-:W-:Y:S05]  /*8bc0*/  @!P0 NANOSLEEP.SYNCS 0x989680 ;  /* 0x009896800000895d */ /* 0x008fea0003900000 */
[----:B------:R-:W3:Y:S02]  /*8bd0*/  @!P0 SYNCS.PHASECHK.TRANS64 P0, [R0+URZ+0x2c0], R3 ;  /* 0x0002c003000085a7 */ /* 0x000ee400080010ff */
[----:B---3--:R-:W-:Y:S05]  /*8be0*/  @!P0 BRA `(.L_x_25) ;  /* 0xfffffffc00f08947 */ /* 0x008fea000383ffff */
[----:B------:R-:W-:Y:S05]  /*8bf0*/  BRA `(.L_x_143) ;  /* 0xffffff9000187947 */ /* 0x000fea000383ffff */
.L_x_28:
[----:B--2---:R-:W-:-:S07]  /*8c00*/  MOV R0, UR33 ;  /* 0x0000002100007c02 */ /* 0x004fce0008000f00 */
.L_x_144:
[----:B--2---:R2:W3:Y:S02]  /*8c10*/  SYNCS.PHASECHK.TRANS64.TRYWAIT P0, [R0+URZ+0x110], R3 ;  /* 0x00011003000075a7 */ /* 0x0044e400080011ff */
[----:B---3--:R-:W-:Y:S05]  /*8c20*/  @!P0 NANOSLEEP.SYNCS 0x989680 ;  /* 0x009896800000895d */ /* 0x008fea0003900000 */
[----:B------:R-:W3:Y:S02]  /*8c30*/  @!P0 SYNCS.PHASECHK.TRANS64 P0, [R0+URZ+0x110], R3 ;  /* 0x00011003000085a7 */ /* 0x000ee400080010ff */
[----:B---3--:R-:W-:Y:S05]  /*8c40*/  @!P0 BRA `(.L_x_144) ;  /* 0xfffffffc00f08947 */ /* 0x008fea000383ffff */
[----:B------:R-:W-:Y:S05]  /*8c50*/  BRA `(.L_x_27) ;  /* 0xffffff9000587947 */ /* 0x000fea000383ffff */
.L_x_35:
[----:B-1----:R-:W-:-:S07]  /*8c60*/  MOV R0, UR17 ;  /* 0x0000001100007c02 */ /* 0x002fce0008000f00 */
.L_x_145:
[----:B-1----:R1:W2:Y:S02]  /*8c70*/  SYNCS.PHASECHK.TRANS64.TRYWAIT P0, [R0+URZ+0x110], R3 ;  /* 0x00011003000075a7 */ /* 0x0022a400080011ff */
[----:B--2---:R-:W-:Y:S05]  /*8c80*/  @!P0 NANOSLEEP.SYNCS 0x989680 ;  /* 0x009896800000895d */ /* 0x004fea0003900000 */
[----:B------:R-:W2:Y:S02]  /*8c90*/  @!P0 SYNCS.PHASECHK.TRANS64 P0, [R0+URZ+0x110], R3 ;  /* 0x00011003000085a7 */ /* 0x000ea400080010ff */
[----:B--2---:R-:W-:Y:S05]  /*8ca0*/  @!P0 BRA `(.L_x_145) ;  /* 0xfffffffc00f08947 */ /* 0x004fea000383ffff */
[----:B------:R-:W-:Y:S05]  /*8cb0*/  BRA `(.L_x_34) ;  /* 0xffffff9400147947 */ /* 0x000fea000383ffff */
.L_x_40:
[----:B-1----:R1:W2:Y:S02]  /*8cc0*/  SYNCS.PHASECHK.TRANS64.TRYWAIT P0, [R3+URZ+0x250], R0 ;  /* 0x00025000030075a7 */ /* 0x0022a400080011ff */
[----:B--2---:R-:W-:Y:S05]  /*8cd0*/  @!P0 NANOSLEEP.SYNCS 0x989680 ;  /* 0x009896800000895d */ /* 0x004fea0003900000 */
[----:B------:R-:W2:Y:S02]  /*8ce0*/  @!P0 SYNCS.PHASECHK.TRANS64 P0, [R3+URZ+0x250], R0 ;  /* 0x00025000030085a7 */ /* 0x000ea400080010ff */
[----:B--2---:R-:W-:Y:S05]  /*8cf0*/  @!P0 BRA `(.L_x_40) ;  /* 0xfffffffc00f08947 */ /* 0x004fea000383ffff */
[----:B------:R-:W-:Y:S05]  /*8d00*/  BRA `(.L_x_146) ;  /* 0xffffff9400b47947 */ /* 0x000fea000383ffff */
.L_x_44:
[----:B-1----:R-:W-:-:S07]  /*8d10*/  MOV R0, UR4 ;  /* 0x0000000400007c02 */ /* 0x002fce0008000f00 */
.L_x_147:
[----:B-1----:R1:W2:Y:S02]  /*8d20*/  SYNCS.PHASECHK.TRANS64.TRYWAIT P0, [R0+URZ], R3 ;  /* 0x00000003000075a7 */ /* 0x0022a400080011ff */
[----:B--2---:R-:W-:Y:S05]  /*8d30*/  @!P0 NANOSLEEP.SYNCS 0x989680 ;  /* 0x009896800000895d */ /* 0x004fea0003900000 */
[----:B------:R-:W2:Y:S02]  /*8d40*/  @!P0 SYNCS.PHASECHK.TRANS64 P0, [R0+URZ], R3 ;  /* 0x00000003000085a7 */ /* 0x000ea400080010ff */
[----:B--2---:R-:W-:Y:S05]  /*8d50*/  @!P0 BRA `(.L_x_147) ;  /* 0xfffffffc00f08947 */ /* 0x004fea000383ffff */
[----:B------:R-:W-:Y:S05]  /*8d60*/  BRA `(.L_x_148) ;  /* 0xffffff9c00587947 */ /* 0x000fea000383ffff */
.L_x_45:
[----:B------:R-:W-:-:S07]  /*8d70*/  MOV R0, UR5 ;  /* 0x0000000500007c02 */ /* 0x000fce0008000f00 */
.L_x_149:
[----:B-1----:R1:W2:Y:S02]  /*8d80*/  SYNCS.PHASECHK.TRANS64.TRYWAIT P0, [R0+URZ], R3 ;  /* 0x00000003000075a7 */ /* 0x0022a400080011ff */
[----:B--2---:R-:W-:Y:S05]  /*8d90*/  @!P0 NANOSLEEP.SYNCS 0x989680 ;  /* 0x009896800000895d */ /* 0x004fea0003900000 */
[----:B------:R-:W2:Y:S02]  /*8da0*/  @!P0 SYNCS.PHASECHK.TRANS64 P0, [R0+URZ], R3 ;  /* 0x00000003000085a7 */ /* 0x000ea400080010ff */
[----:B--2---:R-:W-:Y:S05]  /*8db0*/  @!P0 BRA `(.L_x_149) ;  /* 0xfffffffc00f08947 */ /* 0x004fea000383ffff */
[----:B------:R-:W-:Y:S05]  /*8dc0*/  BRA `(.L_x_150) ;  /* 0xffffff9c00647947 */ /* 0x000fea000383ffff */
.L_x_46:
[----:B------:R-:W-:-:S07]  /*8dd0*/  MOV R0, UR5 ;  /* 0x0000000500007c02 */ /* 0x000fce0008000f00 */
.L_x_151:
[----:B-1----:R1:W2:Y:S02]  /*8de0*/  SYNCS.PHASECHK.TRANS64.TRYWAIT P0, [R0+URZ], R3 ;  /* 0x00000003000075a7 */ /* 0x0022a400080011ff */
[----:B--2---:R-:W-:Y:S05]  /*8df0*/  @!P0 NANOSLEEP.SYNCS 0x989680 ;  /* 0x009896800000895d */ /* 0x004fea0003900000 */
[----:B------:R-:W2:Y:S02]  /*8e00*/  @!P0 SYNCS.PHASECHK.TRANS64 P0, [R0+URZ], R3 ;  /* 0x00000003000085a7 */ /* 0x000ea400080010ff */
[----:B--2---:R-:W-:Y:S05]  /*8e10*/  @!P0 BRA `(.L_x_151) ;  /* 0xfffffffc00f08947 */ /* 0x004fea000383ffff */
[----:B------:R-:W-:Y:S05]  /*8e20*/  BRA `(.L_x_152) ;  /* 0xffffff9c00707947 */ /* 0x000fea000383ffff */
.L_x_47:
[----:B------:R-:W-:-:S07]  /*8e30*/  MOV R0, UR5 ;  /* 0x0000000500007c02 */ /* 0x000fce0008000f00 */
.L_x_153:
[----:B-1----:R1:W2:Y:S02]  /*8e40*/  SYNCS.PHASECHK.TRANS64.TRYWAIT P0, [R0+URZ], R3 ;  /* 0x00000003000075a7 */ /* 0x0022a400080011ff */
[----:B--2---:R-:W-:Y:S05]  /*8e50*/  @!P0 NANOSLEEP.SYNCS 0x989680 ;  /* 0x009896800000895d */ /* 0x004fea0003900000 */
[----:B------:R-:W2:Y:S02]  /*8e60*/  @!P0 SYNCS.PHASECHK.TRANS64 P0, [R0+URZ], R3 ;  /* 0x00000003000085a7 */ /* 0x000ea400080010ff */
[----:B--2---:R-:W-:Y:S05]  /*8e70*/  @!P0 BRA `(.L_x_153) ;  /* 0xfffffffc00f08947 */ /* 0x004fea000383ffff */
[----:B------:R-:W-:Y:S05]  /*8e80*/  BRA `(.L_x_154) ;  /* 0xffffff9c007c7947 */ /* 0x000fea000383ffff */
.L_x_48:
[----:B------:R-:W-:-:S07]  /*8e90*/  MOV R0, UR5 ;  /* 0x0000000500007c02 */ /* 0x000fce0008000f00 */
.L_x_155:
[----:B-1----:R1:W2:Y:S02]  /*8ea0*/  SYNCS.PHASECHK.TRANS64.TRYWAIT P0, [R0+URZ], R3 ;  /* 0x00000003000075a7 */ /* 0x0022a400080011ff */
[----:B--2---:R-:W-:Y:S05]  /*8eb0*/  @!P0 NANOSLEEP.SYNCS 0x989680 ;  /* 0x009896800000895d */ /* 0x004fea0003900000 */
[----:B------:R-:W2:Y:S02]  /*8ec0*/  @!P0 SYNCS.PHASECHK.TRANS64 P0, [R0+URZ], R3 ;  /* 0x00000003000085a7 */ /* 0x000ea400080010ff */
[----:B--2---:R-:W-:Y:S05]  /*8ed0*/  @!P0 BRA `(.L_x_155) ;  /* 0xfffffffc00f08947 */ /* 0x004fea000383ffff */
[----:B------:R-:W-:Y:S05]  /*8ee0*/  BRA `(.L_x_156) ;  /* 0xffffff9c00887947 */ /* 0x000fea000383ffff */
.L_x_49:
[----:B------:R-:W-:-:S07]  /*8ef0*/  MOV R0, UR5 ;  /* 0x0000000500007c02 */ /* 0x000fce0008000f00 */
.L_x_157:
[----:B-1----:R1:W2:Y:S02]  /*8f00*/  SYNCS.PHASECHK.TRANS64.TRYWAIT P0, [R0+URZ], R3 ;  /* 0x00000003000075a7 */ /* 0x0022a400080011ff */
[----:B--2---:R-:W-:Y:S05]  /*8f10*/  @!P0 NANOSLEEP.SYNCS 0x989680 ;  /* 0x009896800000895d */ /* 0x004fea0003900000 */
[----:B------:R-:W2:Y:S02]  /*8f20*/  @!P0 SYNCS.PHASECHK.TRANS64 P0, [R0+URZ], R3 ;  /* 0x00000003000085a7 */ /* 0x000ea400080010ff */
[----:B--2---:R-:W-:Y:S05]  /*8f30*/  @!P0 BRA `(.L_x_157) ;  /* 0xfffffffc00f08947 */ /* 0x004fea000383ffff */
[----:B------:R-:W-:Y:S05]  /*8f40*/  BRA `(.L_x_158) ;  /* 0xffffff9c00947947 */ /* 0x000fea000383ffff */
.L_x_50:
[----:B------:R-:W-:-:S07]  /*8f50*/  MOV R0, UR5 ;  /* 0x0000000500007c02 */ /* 0x000fce0008000f00 */
.L_x_159:
[----:B-1----:R1:W2:Y:S02]  /*8f60*/  SYNCS.PHASECHK.TRANS64.TRYWAIT P0, [R0+URZ], R3 ;  /* 0x00000003000075a7 */ /* 0x0022a400080011ff */
[----:B--2---:R-:W-:Y:S05]  /*8f70*/  @!P0 NANOSLEEP.SYNCS 0x989680 ;  /* 0x009896800000895d */ /* 0x004fea0003900000 */
[----:B------:R-:W2:Y:S02]  /*8f80*/  @!P0 SYNCS.PHASECHK.TRANS64 P0, [R0+URZ], R3 ;  /* 0x00000003000085a7 */ /* 0x000ea400080010ff */
[----:B--2---:R-:W-:Y:S05]  /*8f90*/  @!P0 BRA `(.L_x_159) ;  /* 0xfffffffc00f08947 */ /* 0x004fea000383ffff */
[----:B------:R-:W-:Y:S05]  /*8fa0*/  BRA `(.L_x_160) ;  /* 0xffffff9c00a07947 */ /* 0x000fea000383ffff */
.L_x_51:
[----:B------:R-:W-:-:S07]  /*8fb0*/  MOV R0, UR5 ;  /* 0x0000000500007c02 */ /* 0x000fce0008000f00 */
.L_x_161:
[----:B-1----:R1:W2:Y:S02]  /*8fc0*/  SYNCS.PHASECHK.TRANS64.TRYWAIT P0, [R0+URZ], R3 ;  /* 0x00000003000075a7 */ /* 0x0022a400080011ff */
[----:B--2---:R-:W-:Y:S05]  /*8fd0*/  @!P0 NANOSLEEP.SYNCS 0x989680 ;  /* 0x009896800000895d */ /* 0x004fea0003900000 */
[----:B------:R-:W2:Y:S02]  /*8fe0*/  @!P0 SYNCS.PHASECHK.TRANS64 P0, [R0+URZ], R3 ;  /* 0x00000003000085a7 */ /* 0x000ea400080010ff */
[----:B--2---:R-:W-:Y:S05]  /*8ff0*/  @!P0 BRA `(.L_x_161) ;  /* 0xfffffffc00f08947 */ /* 0x004fea000383ffff */
[----:B------:R-:W-:Y:S05]  /*9000*/  BRA `(.L_x_162) ;  /* 0xffffff9c00ac7947 */ /* 0x000fea000383ffff */
.L_x_52:
[----:B------:R-:W-:-:S07]  /*9010*/  MOV R0, UR5 ;  /* 0x0000000500007c02 */ /* 0x000fce0008000f00 */
.L_x_163:
[----:B-1----:R1:W2:Y:S02]  /*9020*/  SYNCS.PHASECHK.TRANS64.TRYWAIT P0, [R0+URZ], R3 ;  /* 0x00000003000075a7 */ /* 0x0022a400080011ff */
[----:B--2---:R-:W-:Y:S05]  /*9030*/  @!P0 NANOSLEEP.SYNCS 0x989680 ;  /* 0x009896800000895d */ /* 0x004fea0003900000 */
[----:B------:R-:W2:Y:S02]  /*9040*/  @!P0 SYNCS.PHASECHK.TRANS64 P0, [R0+URZ], R3 ;  /* 0x00000003000085a7 */ /* 0x000ea400080010ff */
[----:B--2---:R-:W-:Y:S05]  /*9050*/  @!P0 BRA `(.L_x_163) ;  /* 0xfffffffc00f08947 */ /* 0x004fea000383ffff */
[----:B------:R-:W-:Y:S05]  /*9060*/  BRA `(.L_x_164) ;  /* 0xffffff9c00b87947 */ /* 0x000fea000383ffff */
.L_x_53:
[----:B------:R-:W-:-:S07]  /*9070*/  MOV R0, UR5 ;  /* 0x0000000500007c02 */ /* 0x000fce0008000f00 */
.L_x_165:
[----:B-1----:R1:W2:Y:S02]  /*9080*/  SYNCS.PHASECHK.TRANS64.TRYWAIT P0, [R0+URZ], R3 ;  /* 0x00000003000075a7 */ /* 0x0022a400080011ff */
[----:B--2---:R-:W-:Y:S05]  /*9090*/  @!P0 NANOSLEEP.SYNCS 0x989680 ;  /* 0x009896800000895d */ /* 0x004fea0003900000 */
[----:B------:R-:W2:Y:S02]  /*90a0*/  @!P0 SYNCS.PHASECHK.TRANS64 P0, [R0+URZ], R3 ;  /* 0x00000003000085a7 */ /* 0x000ea400080010ff */
[----:B--2---:R-:W-:Y:S05]  /*90b0*/  @!P0 BRA `(.L_x_165) ;  /* 0xfffffffc00f08947 */ /* 0x004fea000383ffff */
[----:B------:R-:W-:Y:S05]  /*90c0*/  BRA `(.L_x_166) ;  /* 0xffffff9c00c47947 */ /* 0x000fea000383ffff */
.L_x_54:
[----:B------:R-:W-:-:S07]  /*90d0*/  MOV R0, UR5 ;  /* 0x0000000500007c02 */ /* 0x000fce0008000f00 */
.L_x_167:
[----:B-1----:R1:W2:Y:S02]  /*90e0*/  SYNCS.PHASECHK.TRANS64.TRYWAIT P0, [R0+URZ], R3 ;  /* 0x00000003000075a7 */ /* 0x0022a400080011ff */
[----:B--2---:R-:W-:Y:S05]  /*90f0*/  @!P0 NANOSLEEP.SYNCS 0x989680 ;  /* 0x009896800000895d */ /* 0x004fea0003900000 */
[----:B------:R-:W2:Y:S02]  /*9100*/  @!P0 SYNCS.PHASECHK.TRANS64 P0, [R0+URZ], R3 ;  /* 0x00000003000085a7 */ /* 0x000ea400080010ff */
[----:B--2---:R-:W-:Y:S05]  /*9110*/  @!P0 BRA `(.L_x_167) ;  /* 0xfffffffc00f08947 */ /* 0x004fea000383ffff */
[----:B------:R-:W-:Y:S05]  /*9120*/  BRA `(.L_x_168) ;  /* 0xffffff9c00d07947 */ /* 0x000fea000383ffff */
.L_x_55:
[----:B------:R-:W-:-:S07]  /*9130*/  MOV R0, UR5 ;  /* 0x0000000500007c02 */ /* 0x000fce0008000f00 */
.L_x_169:
[----:B-1----:R1:W2:Y:S02]  /*9140*/  SYNCS.PHASECHK.TRANS64.TRYWAIT P0, [R0+URZ], R3 ;  /* 0x00000003000075a7 */ /* 0x0022a400080011ff */
[----:B--2---:R-:W-:Y:S05]  /*9150*/  @!P0 NANOSLEEP.SYNCS 0x989680 ;  /* 0x009896800000895d */ /* 0x004fea0003900000 */
[----:B------:R-:W2:Y:S02]  /*9160*/  @!P0 SYNCS.PHASECHK.TRANS64 P0, [R0+URZ], R3 ;  /* 0x00000003000085a7 */ /* 0x000ea400080010ff */
[----:B--2---:R-:W-:Y:S05]  /*9170*/  @!P0 BRA `(.L_x_169) ;  /* 0xfffffffc00f08947 */ /* 0x004fea000383ffff */
[----:B------:R-:W-:Y:S05]  /*9180*/  BRA `(.L_x_170) ;  /* 0xffffff9c00dc7947 */ /* 0x000fea000383ffff */
.L_x_56:
[----:B------:R-:W-:-:S07]  /*9190*/  MOV R0, UR5 ;  /* 0x0000000500007c02 */ /* 0x000fce0008000f00 */
.L_x_171:
[----:B-1----:R1:W2:Y:S02]  /*91a0*/  SYNCS.PHASECHK.TRANS64.TRYWAIT P0, [R0+URZ], R3 ;  /* 0x00000003000075a7 */ /* 0x0022a400080011ff */
[----:B--2---:R-:W-:Y:S05]  /*91b0*/  @!P0 NANOSLEEP.SYNCS 0x989680 ;  /* 0x009896800000895d */ /* 0x004fea0003900000 */
[----:B------:R-:W2:Y:S02]  /*91c0*/  @!P0 SYNCS.PHASECHK.TRANS64 P0, [R0+URZ], R3 ;  /* 0x00000003000085a7 */ /* 0x000ea400080010ff */
[----:B--2---:R-:W-:Y:S05]  /*91d0*/  @!P0 BRA `(.L_x_171) ;  /* 0xfffffffc00f08947 */ /* 0x004fea000383ffff */
[----:B------:R-:W-:Y:S05]  /*91e0*/  BRA `(.L_x_172) ;  /* 0xffffff9c00e87947 */ /* 0x000fea000383ffff */
.L_x_57:
[----:B------:R-:W-:-:S07]  /*91f0*/  MOV R0, UR5 ;  /* 0x0000000500007c02 */ /* 0x000fce0008000f00 */
.L_x_173:
[----:B-1----:R1:W2:Y:S02]  /*9200*/  SYNCS.PHASECHK.TRANS64.TRYWAIT P0, [R0+URZ], R3 ;  /* 0x00000003000075a7 */ /* 0x0022a400080011ff */
[----:B--2---:R-:W-:Y:S05]  /*9210*/  @!P0 NANOSLEEP.SYNCS 0x989680 ;  /* 0x009896800000895d */ /* 0x004fea0003900000 */
[----:B------:R-:W2:Y:S02]  /*9220*/  @!P0 SYNCS.PHASECHK.TRANS64 P0, [R0+URZ], R3 ;  /* 0x00000003000085a7 */ /* 0x000ea400080010ff */
[----:B--2---:R-:W-:Y:S05]  /*9230*/  @!P0 BRA `(.L_x_173) ;  /* 0xfffffffc00f08947 */ /* 0x004fea000383ffff */
[----:B------:R-:W-:Y:S05]  /*9240*/  BRA `(.L_x_174) ;  /* 0xffffff9c00f47947 */ /* 0x000fea000383ffff */
.L_x_58:
[----:B------:R-:W-:-:S07]  /*9250*/  MOV R0, UR5 ;  /* 0x0000000500007c02 */ /* 0x000fce0008000f00 */
.L_x_175:
[----:B-1----:R1:W2:Y:S02]  /*9260*/  SYNCS.PHASECHK.TRANS64.TRYWAIT P0, [R0+URZ], R3 ;  /* 0x00000003000075a7 */ /* 0x0022a400080011ff */
[----:B--2---:R-:W-:Y:S05]  /*9270*/  @!P0 NANOSLEEP.SYNCS 0x989680 ;  /* 0x009896800000895d */ /* 0x004fea0003900000 */
[----:B------:R-:W2:Y:S02]  /*9280*/  @!P0 SYNCS.PHASECHK.TRANS64 P0, [R0+URZ], R3 ;  /* 0x00000003000085a7 */ /* 0x000ea400080010ff */
[----:B--2---:R-:W-:Y:S05]  /*9290*/  @!P0 BRA `(.L_x_175) ;  /* 0xfffffffc00f08947 */ /* 0x004fea000383ffff */
[----:B------:R-:W-:Y:S05]  /*92a0*/  BRA `(.L_x_176) ;  /* 0xffffffa000007947 */ /* 0x000fea000383ffff */
.L_x_59:
[----:B------:R-:W-:-:S07]  /*92b0*/  MOV R0, UR5 ;  /* 0x0000000500007c02 */ /* 0x000fce0008000f00 */
.L_x_177:
[----:B-1----:R1:W2:Y:S02]  /*92c0*/  SYNCS.PHASECHK.TRANS64.TRYWAIT P0, [R0+URZ], R3 ;  /* 0x00000003000075a7 */ /* 0x0022a400080011ff */
[----:B--2---:R-:W-:Y:S05]  /*92d0*/  @!P0 NANOSLEEP.SYNCS 0x989680 ;  /* 0x009896800000895d */ /* 0x004fea0003900000 */
[----:B------:R-:W2:Y:S02]  /*92e0*/  @!P0 SYNCS.PHASECHK.TRANS64 P0, [R0+URZ], R3 ;  /* 0x00000003000085a7 */ /* 0x000ea400080010ff */
[----:B--2---:R-:W-:Y:S05]  /*92f0*/  @!P0 BRA `(.L_x_177) ;  /* 0xfffffffc00f08947 */ /* 0x004fea000383ffff */
[----:B------:R-:W-:Y:S05]  /*9300*/  BRA `(.L_x_178) ;  /* 0xffffffa0000c7947 */ /* 0x000fea000383ffff */
.L_x_60:
[----:B------:R-:W-:-:S07]  /*9310*/  MOV R0, UR5 ;  /* 0x0000000500007c02 */ /* 0x000fce0008000f00 */
.L_x_179:
[----:B-1----:R1:W2:Y:S02]  /*9320*/  SYNCS.PHASECHK.TRANS64.TRYWAIT P0, [R0+URZ], R3 ;  /* 0x00000003000075a7 */ /* 0x0022a400080011ff */
[----:B--2---:R-:W-:Y:S05]  /*9330*/  @!P0 NANOSLEEP.SYNCS 0x989680 ;  /* 0x009896800000895d */ /* 0x004fea0003900000 */
[----:B------:R-:W2:Y:S02]  /*9340*/  @!P0 SYNCS.PHASECHK.TRANS64 P0, [R0+URZ], R3 ;  /* 0x00000003000085a7 */ /* 0x000ea400080010ff */
[----:B--2---:R-:W-:Y:S05]  /*9350*/  @!P0 BRA `(.L_x_179) ;  /* 0xfffffffc00f08947 */ /* 0x004fea000383ffff */
[----:B------:R-:W-:Y:S05]  /*9360*/  BRA `(.L_x_180) ;  /* 0xffffffa000187947 */ /* 0x000fea000383ffff */
.L_x_61:
[----:B------:R-:W-:-:S07]  /*9370*/  MOV R0, UR5 ;  /* 0x0000000500007c02 */ /* 0x000fce0008000f00 */
.L_x_181:
[----:B-1----:R1:W2:Y:S02]  /*9380*/  SYNCS.PHASECHK.TRANS64.TRYWAIT P0, [R0+URZ], R3 ;  /* 0x00000003000075a7 */ /* 0x0022a400080011ff */
[----:B--2---:R-:W-:Y:S05]  /*9390*/  @!P0 NANOSLEEP.SYNCS 0x989680 ;  /* 0x009896800000895d */ /* 0x004fea0003900000 */
[----:B------:R-:W2:Y:S02]  /*93a0*/  @!P0 SYNCS.PHASECHK.TRANS64 P0, [R0+URZ], R3 ;  /* 0x00000003000085a7 */ /* 0x000ea400080010ff */
[----:B--2---:R-:W-:Y:S05]  /*93b0*/  @!P0 BRA `(.L_x_181) ;  /* 0xfffffffc00f08947 */ /* 0x004fea000383ffff */
[----:B------:R-:W-:Y:S05]  /*93c0*/  BRA `(.L_x_182) ;  /* 0xffffffa000247947 */ /* 0x000fea000383ffff */
.L_x_62:
[----:B------:R-:W-:-:S07]  /*93d0*/  MOV R0, UR5 ;  /* 0x0000000500007c02 */ /* 0x000fce0008000f00 */
.L_x_183:
[----:B-1----:R1:W2:Y:S02]  /*93e0*/  SYNCS.PHASECHK.TRANS64.TRYWAIT P0, [R0+URZ], R3 ;  /* 0x00000003000075a7 */ /* 0x0022a400080011ff */
[----:B--2---:R-:W-:Y:S05]  /*93f0*/  @!P0 NANOSLEEP.SYNCS 0x989680 ;  /* 0x009896800000895d */ /* 0x004fea0003900000 */
[----:B------:R-:W2:Y:S02]  /*9400*/  @!P0 SYNCS.PHASECHK.TRANS64 P0, [R0+URZ], R3 ;  /* 0x00000003000085a7 */ /* 0x000ea400080010ff */
[----:B--2---:R-:W-:Y:S05]  /*9410*/  @!P0 BRA `(.L_x_183) ;  /* 0xfffffffc00f08947 */ /* 0x004fea000383ffff */
[----:B------:R-:W-:Y:S05]  /*9420*/  BRA `(.L_x_184) ;  /* 0xffffffa000307947 */ /* 0x000fea000383ffff */
.L_x_63:
[----:B------:R-:W-:-:S07]  /*9430*/  MOV R0, UR5 ;  /* 0x0000000500007c02 */ /* 0x000fce0008000f00 */
.L_x_185:
[----:B-1----:R1:W2:Y:S02]  /*9440*/  SYNCS.PHASECHK.TRANS64.TRYWAIT P0, [R0+URZ], R3 ;  /* 0x00000003000075a7 */ /* 0x0022a400080011ff */
[----:B--2---:R-:W-:Y:S05]  /*9450*/  @!P0 NANOSLEEP.SYNCS 0x989680 ;  /* 0x009896800000895d */ /* 0x004fea0003900000 */
[----:B------:R-:W2:Y:S02]  /*9460*/  @!P0 SYNCS.PHASECHK.TRANS64 P0, [R0+URZ], R3 ;  /* 0x00000003000085a7 */ /* 0x000ea400080010ff */
[----:B--2---:R-:W-:Y:S05]  /*9470*/  @!P0 BRA `(.L_x_185) ;  /* 0xfffffffc00f08947 */ /* 0x004fea000383ffff */
[----:B------:R-:W-:Y:S05]  /*9480*/  BRA `(.L_x_186) ;  /* 0xffffffa0003c7947 */ /* 0x000fea000383ffff */
.L_x_64:
[----:B------:R-:W-:-:S07]  /*9490*/  MOV R0, UR5 ;  /* 0x0000000500007c02 */ /* 0x000fce0008000f00 */
.L_x_187:
[----:B-1----:R1:W2:Y:S02]  /*94a0*/  SYNCS.PHASECHK.TRANS64.TRYWAIT P0, [R0+URZ], R3 ;  /* 0x00000003000075a7 */ /* 0x0022a400080011ff */
[----:B--2---:R-:W-:Y:S05]  /*94b0*/  @!P0 NANOSLEEP.SYNCS 0x989680 ;  /* 0x009896800000895d */ /* 0x004fea0003900000 */
[----:B------:R-:W2:Y:S02]  /*94c0*/  @!P0 SYNCS.PHASECHK.TRANS64 P0, [R0+URZ], R3 ;  /* 0x00000003000085a7 */ /* 0x000ea400080010ff */
[----:B--2---:R-:W-:Y:S05]  /*94d0*/  @!P0 BRA `(.L_x_187) ;  /* 0xfffffffc00f08947 */ /* 0x004fea000383ffff */
[----:B------:R-:W-:Y:S05]  /*94e0*/  BRA `(.L_x_188) ;  /* 0xffffffa000487947 */ /* 0x000fea000383ffff */
.L_x_65:
[----:B------:R-:W-:-:S07]  /*94f0*/  MOV R0, UR5 ;  /* 0x0000000500007c02 */ /* 0x000fce0008000f00 */
.L_x_189:
[----:B-1----:R1:W2:Y:S02]  /*9500*/  SYNCS.PHASECHK.TRANS64.TRYWAIT P0, [R0+URZ], R3 ;  /* 0x00000003000075a7 */ /* 0x0022a400080011ff */
[----:B--2---:R-:W-:Y:S05]  /*9510*/  @!P0 NANOSLEEP.SYNCS 0x989680 ;  /* 0x009896800000895d */ /* 0x004fea0003900000 */
[----:B------:R-:W2:Y:S02]  /*9520*/  @!P0 SYNCS.PHASECHK.TRANS64 P0, [R0+URZ], R3 ;  /* 0x00000003000085a7 */ /* 0x000ea400080010ff */
[----:B--2---:R-:W-:Y:S05]  /*9530*/  @!P0 BRA `(.L_x_189) ;  /* 0xfffffffc00f08947 */ /* 0x004fea000383ffff */
[----:B------:R-:W-:Y:S05]  /*9540*/  BRA `(.L_x_190) ;  /* 0xffffffa000547947 */ /* 0x000fea000383ffff */
.L_x_66:
[----:B------:R-:W-:-:S07]  /*9550*/  MOV R0, UR5 ;  /* 0x0000000500007c02 */ /* 0x000fce0008000f00 */
.L_x_191:
[----:B-1----:R1:W2:Y:S02]  /*9560*/  SYNCS.PHASECHK.TRANS64.TRYWAIT P0, [R0+URZ], R3 ;  /* 0x00000003000075a7 */ /* 0x0022a400080011ff */
[----:B--2---:R-:W-:Y:S05]  /*9570*/  @!P0 NANOSLEEP.SYNCS 0x989680 ;  /* 0x009896800000895d */ /* 0x004fea0003900000 */
[----:B------:R-:W2:Y:S02]  /*9580*/  @!P0 SYNCS.PHASECHK.TRANS64 P0, [R0+URZ], R3 ;  /* 0x00000003000085a7 */ /* 0x000ea400080010ff */
[----:B--2---:R-:W-:Y:S05]  /*9590*/  @!P0 BRA `(.L_x_191) ;  /* 0xfffffffc00f08947 */ /* 0x004fea000383ffff */
[----:B------:R-:W-:Y:S05]  /*95a0*/  BRA `(.L_x_192) ;  /* 0xffffffa000607947 */ /* 0x000fea000383ffff */
.L_x_67:
[----:B------:R-:W-:-:S07]  /*95b0*/  MOV R0, UR5 ;  /* 0x0000000500007c02 */ /* 0x000fce0008000f00 */
.L_x_193:
[----:B-1----:R1:W2:Y:S02]  /*95c0*/  SYNCS.PHASECHK.TRANS64.TRYWAIT P0, [R0+URZ], R3 ;  /* 0x00000003000075a7 */ /* 0x0022a400080011ff */
[----:B--2---:R-:W-:Y:S05]  /*95d0*/  @!P0 NANOSLEEP.SYNCS 0x989680 ;  /* 0x009896800000895d */ /* 0x004fea0003900000 */
[----:B------:R-:W2:Y:S02]  /*95e0*/  @!P0 SYNCS.PHASECHK.TRANS64 P0, [R0+URZ], R3 ;  /* 0x00000003000085a7 */ /* 0x000ea400080010ff */
[----:B--2---:R-:W-:Y:S05]  /*95f0*/  @!P0 BRA `(.L_x_193) ;  /* 0xfffffffc00f08947 */ /* 0x004fea000383ffff */
[----:B------:R-:W-:Y:S05]  /*9600*/  BRA `(.L_x_194) ;  /* 0xffffffa0006c7947 */ /* 0x000fea000383ffff */
.L_x_68:
[----:B------:R-:W-:-:S07]  /*9610*/  MOV R0, UR5 ;  /* 0x0000000500007c02 */ /* 0x000fce0008000f00 */
.L_x_195:
[----:B-1----:R1:W2:Y:S02]  /*9620*/  SYNCS.PHASECHK.TRANS64.TRYWAIT P0, [R0+URZ], R3 ;  /* 0x00000003000075a7 */ /* 0x0022a400080011ff */
[----:B--2---:R-:W-:Y:S05]  /*9630*/  @!P0 NANOSLEEP.SYNCS 0x989680 ;  /* 0x009896800000895d */ /* 0x004fea0003900000 */
[----:B------:R-:W2:Y:S02]  /*9640*/  @!P0 SYNCS.PHASECHK.TRANS64 P0, [R0+URZ], R3 ;  /* 0x00000003000085a7 */ /* 0x000ea400080010ff */
[----:B--2---:R-:W-:Y:S05]  /*9650*/  @!P0 BRA `(.L_x_195) ;  /* 0xfffffffc00f08947 */ /* 0x004fea000383ffff */
[----:B------:R-:W-:Y:S05]  /*9660*/  BRA `(.L_x_196) ;  /* 0xffffffa000787947 */ /* 0x000fea000383ffff */
.L_x_69:
[----:B------:R-:W-:-:S07]  /*9670*/  MOV R0, UR5 ;  /* 0x0000000500007c02 */ /* 0x000fce0008000f00 */
.L_x_197:
[----:B-1----:R1:W2:Y:S02]  /*9680*/  SYNCS.PHASECHK.TRANS64.TRYWAIT P0, [R0+URZ], R3 ;  /* 0x00000003000075a7 */ /* 0x0022a400080011ff */
[----:B--2---:R-:W-:Y:S05]  /*9690*/  @!P0 NANOSLEEP.SYNCS 0x989680 ;  /* 0x009896800000895d */ /* 0x004fea0003900000 */
[----:B------:R-:W2:Y:S02]  /*96a0*/  @!P0 SYNCS.PHASECHK.TRANS64 P0, [R0+URZ], R3 ;  /* 0x00000003000085a7 */ /* 0x000ea400080010ff */
[----:B--2---:R-:W-:Y:S05]  /*96b0*/  @!P0 BRA `(.L_x_197) ;  /* 0xfffffffc00f08947 */ /* 0x004fea000383ffff */
[----:B------:R-:W-:Y:S05]  /*96c0*/  BRA `(.L_x_198) ;  /* 0xffffffa000847947 */ /* 0x000fea000383ffff */
.L_x_70:
[----:B------:R-:W-:-:S07]  /*96d0*/  MOV R0, UR5 ;  /* 0x0000000500007c02 */ /* 0x000fce0008000f00 */
.L_x_199:
[----:B-1----:R1:W2:Y:S02]  /*96e0*/  SYNCS.PHASECHK.TRANS64.TRYWAIT P0, [R0+URZ], R3 ;  /* 0x00000003000075a7 */ /* 0x0022a400080011ff */
[----:B--2---:R-:W-:Y:S05]  /*96f0*/  @!P0 NANOSLEEP.SYNCS 0x989680 ;  /* 0x009896800000895d */ /* 0x004fea0003900000 */
[----:B------:R-:W2:Y:S02]  /*9700*/  @!P0 SYNCS.PHASECHK.TRANS64 P0, [R0+URZ], R3 ;  /* 0x00000003000085a7 */ /* 0x000ea400080010ff */
[----:B--2---:R-:W-:Y:S05]  /*9710*/  @!P0 BRA `(.L_x_199) ;  /* 0xfffffffc00f08947 */ /* 0x004fea000383ffff */
[----:B------:R-:W-:Y:S05]  /*9720*/  BRA `(.L_x_200) ;  /* 0xffffffa000907947 */ /* 0x000fea000383ffff */
.L_x_71:
[----:B------:R-:W-:-:S07]  /*9730*/  MOV R0, UR5 ;  /* 0x0000000500007c02 */ /* 0x000fce0008000f00 */
.L_x_201:
[----:B-1----:R1:W2:Y:S02]  /*9740*/  SYNCS.PHASECHK.TRANS64.TRYWAIT P0, [R0+URZ], R3 ;  /* 0x00000003000075a7 */ /* 0x0022a400080011ff */
[----:B--2---:R-:W-:Y:S05]  /*9750*/  @!P0 NANOSLEEP.SYNCS 0x989680 ;  /* 0x009896800000895d */ /* 0x004fea0003900000 */
[----:B------:R-:W2:Y:S02]  /*9760*/  @!P0 SYNCS.PHASECHK.TRANS64 P0, [R0+URZ], R3 ;  /* 0x00000003000085a7 */ /* 0x000ea400080010ff */
[----:B--2---:R-:W-:Y:S05]  /*9770*/  @!P0 BRA `(.L_x_201) ;  /* 0xfffffffc00f08947 */ /* 0x004fea000383ffff */
[----:B------:R-:W-:Y:S05]  /*9780*/  BRA `(.L_x_202) ;  /* 0xffffffa0009c7947 */ /* 0x000fea000383ffff */
.L_x_72:
[----:B------:R-:W-:-:S07]  /*9790*/  MOV R0, UR5 ;  /* 0x0000000500007c02 */ /* 0x000fce0008000f00 */
.L_x_203:
[----:B-1----:R1:W2:Y:S02]  /*97a0*/  SYNCS.PHASECHK.TRANS64.TRYWAIT P0, [R0+URZ], R3 ;  /* 0x00000003000075a7 */ /* 0x0022a400080011ff */
[----:B--2---:R-:W-:Y:S05]  /*97b0*/  @!P0 NANOSLEEP.SYNCS 0x989680 ;  /* 0x009896800000895d */ /* 0x004fea0003900000 */
[----:B------:R-:W2:Y:S02]  /*97c0*/  @!P0 SYNCS.PHASECHK.TRANS64 P0, [R0+URZ], R3 ;  /* 0x00000003000085a7 */ /* 0x000ea400080010ff */
[----:B--2---:R-:W-:Y:S05]  /*97d0*/  @!P0 BRA `(.L_x_203) ;  /* 0xfffffffc00f08947 */ /* 0x004fea000383ffff */
[----:B------:R-:W-:Y:S05]  /*97e0*/  BRA `(.L_x_204) ;  /* 0xffffffa000a87947 */ /* 0x000fea000383ffff */
.L_x_73:
[----:B------:R-:W-:-:S07]  /*97f0*/  MOV R0, UR5 ;  /* 0x0000000500007c02 */ /* 0x000fce0008000f00 */
.L_x_205:
[----:B-1----:R1:W2:Y:S02]  /*9800*/  SYNCS.PHASECHK.TRANS64.TRYWAIT P0, [R0+URZ], R3 ;  /* 0x00000003000075a7 */ /* 0x0022a400080011ff */
[----:B--2---:R-:W-:Y:S05]  /*9810*/  @!P0 NANOSLEEP.SYNCS 0x989680 ;  /* 0x009896800000895d */ /* 0x004fea0003900000 */
[----:B------:R-:W2:Y:S02]  /*9820*/  @!P0 SYNCS.PHASECHK.TRANS64 P0, [R0+URZ], R3 ;  /* 0x00000003000085a7 */ /* 0x000ea400080010ff */
[----:B--2---:R-:W-:Y:S05]  /*9830*/  @!P0 BRA `(.L_x_205) ;  /* 0xfffffffc00f08947 */ /* 0x004fea000383ffff */
[----:B------:R-:W-:Y:S05]  /*9840*/  BRA `(.L_x_206) ;  /* 0xffffffa000b47947 */ /* 0x000fea000383ffff */
.L_x_74:
[----:B------:R-:W-:-:S07]  /*9850*/  MOV R0, UR5 ;  /* 0x0000000500007c02 */ /* 0x000fce0008000f00 */
.L_x_207:
[----:B-1----:R1:W2:Y:S02]  /*9860*/  SYNCS.PHASECHK.TRANS64.TRYWAIT P0, [R0+URZ], R3 ;  /* 0x00000003000075a7 */ /* 0x0022a400080011ff */
[----:B--2---:R-:W-:Y:S05]  /*9870*/  @!P0 NANOSLEEP.SYNCS 0x989680 ;  /* 0x009896800000895d */ /* 0x004fea0003900000 */
[----:B------:R-:W2:Y:S02]  /*9880*/  @!P0 SYNCS.PHASECHK.TRANS64 P0, [R0+URZ], R3 ;  /* 0x00000003000085a7 */ /* 0x000ea400080010ff */
[----:B--2---:R-:W-:Y:S05]  /*9890*/  @!P0 BRA `(.L_x_207) ;  /* 0xfffffffc00f08947 */ /* 0x004fea000383ffff */
[----:B------:R-:W-:Y:S05]  /*98a0*/  BRA `(.L_x_208) ;  /* 0xffffffa000c07947 */ /* 0x000fea000383ffff */
.L_x_75:
[----:B------:R-:W-:-:S07]  /*98b0*/  MOV R0, UR5 ;  /* 0x0000000500007c02 */ /* 0x000fce0008000f00 */
.L_x_209:
[----:B-1----:R1:W2:Y:S02]  /*98c0*/  SYNCS.PHASECHK.TRANS64.TRYWAIT P0, [R0+URZ], R3 ;  /* 0x00000003000075a7 */ /* 0x0022a400080011ff */
[----:B--2---:R-:W-:Y:S05]  /*98d0*/  @!P0 NANOSLEEP.SYNCS 0x989680 ;  /* 0x009896800000895d */ /* 0x004fea0003900000 */
[----:B------:R-:W2:Y:S02]  /*98e0*/  @!P0 SYNCS.PHASECHK.TRANS64 P0, [R0+URZ], R3 ;  /* 0x00000003000085a7 */ /* 0x000ea400080010ff */
[----:B--2---:R-:W-:Y:S05]  /*98f0*/  @!P0 BRA `(.L_x_209) ;  /* 0xfffffffc00f08947 */ /* 0x004fea000383ffff */
[----:B------:R-:W-:Y:S05]  /*9900*/  BRA `(.L_x_210) ;  /* 0xffffffa000cc7947 */ /* 0x000fea000383ffff */
.L_x_76:
[----:B------:R-:W-:-:S07]  /*9910*/  MOV R0, UR5 ;  /* 0x0000000500007c02 */ /* 0x000fce0008000f00 */
.L_x_211:
[----:B-1----:R1:W2:Y:S02]  /*9920*/  SYNCS.PHASECHK.TRANS64.TRYWAIT P0, [R0+URZ], R3 ;  /* 0x00000003000075a7 */ /* 0x0022a400080011ff */
[----:B--2---:R-:W-:Y:S05]  /*9930*/  @!P0 NANOSLEEP.SYNCS 0x989680 ;  /* 0x009896800000895d */ /* 0x004fea0003900000 */
[----:B------:R-:W2:Y:S02]  /*9940*/  @!P0 SYNCS.PHASECHK.TRANS64 P0, [R0+URZ], R3 ;  /* 0x00000003000085a7 */ /* 0x000ea400080010ff */
[----:B--2---:R-:W-:Y:S05]  /*9950*/  @!P0 BRA `(.L_x_211) ;  /* 0xfffffffc00f08947 */ /* 0x004fea000383ffff */
[----:B------:R-:W-:Y:S05]  /*9960*/  BRA `(.L_x_212) ;  /* 0xffffffa000d87947 */ /* 0x000fea000383ffff */
.L_x_79:
[----:B-1----:R1:W2:Y:S02]  /*9970*/  SYNCS.PHASECHK.TRANS64.TRYWAIT P0, [R2+URZ+0x2b0], R5 ;  /* 0x0002b005020075a7 */ /* 0x0022a400080011ff */
[----:B--2---:R-:W-:Y:S05]  /*9980*/  @!P0 NANOSLEEP.SYNCS 0x989680 ;  /* 0x009896800000895d */ /* 0x004fea0003900000 */
[----:B------:R-:W2:Y:S02]  /*9990*/  @!P0 SYNCS.PHASECHK.TRANS64 P0, [R2+URZ+0x2b0], R5 ;  /* 0x0002b005020085a7 */ /* 0x000ea400080010ff */
[----:B--2---:R-:W-:Y:S05]  /*99a0*/  @!P0 BRA `(.L_x_79) ;  /* 0xfffffffc00f08947 */ /* 0x004fea000383ffff */
[----:B------:R-:W-:Y:S05]  /*99b0*/  BRA `(.L_x_213) ;  /* 0xffffffa4003c7947 */ /* 0x000fea000383ffff */
.L_x_80:
[----:B------:R-:W-:-:S07]  /*99c0*/  MOV R2, UR4 ;  /* 0x0000000400027c02 */ /* 0x000fce0008000f00 */
.L_x_214:
[----:B-1----:R1:W2:Y:S02]  /*99d0*/  SYNCS.PHASECHK.TRANS64.TRYWAIT P0, [R2+URZ+0x260], R5 ;  /* 0x00026005020075a7 */ /* 0x0022a400080011ff */
[----:B--2---:R-:W-:Y:S05]  /*99e0*/  @!P0 NANOSLEEP.SYNCS 0x989680 ;  /* 0x009896800000895d */ /* 0x004fea0003900000 */
[----:B------:R-:W2:Y:S02]  /*99f0*/  @!P0 SYNCS.PHASECHK.TRANS64 P0, [R2+URZ+0x260], R5 ;  /* 0x00026005020085a7 */ /* 0x000ea400080010ff */
[----:B--2---:R-:W-:Y:S05]  /*9a00*/  @!P0 BRA `(.L_x_214) ;  /* 0xfffffffc00f08947 */ /* 0x004fea000383ffff */
[----:B------:R-:W-:Y:S05]  /*9a10*/  BRA `(.L_x_215) ;  /* 0xffffffa4004c7947 */ /* 0x000fea000383ffff */
.L_x_81:
[----:B-1----:R1:W2:Y:S02]  /*9a20*/  SYNCS.PHASECHK.TRANS64.TRYWAIT P1, [R2+URZ+0x250], R5 ;  /* 0x00025005020075a7 */ /* 0x0022a400080211ff */
[----:B--2---:R-:W-:Y:S05]  /*9a30*/  @!P1 NANOSLEEP.SYNCS 0x989680 ;  /* 0x009896800000995d */ /* 0x004fea0003900000 */
[----:B------:R-:W2:Y:S02]  /*9a40*/  @!P1 SYNCS.PHASECHK.TRANS64 P1, [R2+URZ+0x250], R5 ;  /* 0x00025005020095a7 */ /* 0x000ea400080210ff */
[----:B--2---:R-:W-:Y:S05]  /*9a50*/  @!P1 BRA `(.L_x_81) ;  /* 0xfffffffc00f09947 */ /* 0x004fea000383ffff */
[----:B------:R-:W-:Y:S05]  /*9a60*/  BRA `(.L_x_216) ;  /* 0xffffffa4007c7947 */ /* 0x000fea000383ffff */
.L_x_84:
[----:B------:R-:W-:-:S07]  /*9a70*/  MOV R0, UR4 ;  /* 0x0000000400007c02 */ /* 0x000fce0008000f00 */
.L_x_217:
[----:B-1----:R1:W2:Y:S02]  /*9a80*/  SYNCS.PHASECHK.TRANS64.TRYWAIT P0, [R0+URZ+0x260], R3 ;  /* 0x00026003000075a7 */ /* 0x0022a400080011ff */
[----:B--2---:R-:W-:Y:S05]  /*9a90*/  @!P0 NANOSLEEP.SYNCS 0x989680 ;  /* 0x009896800000895d */ /* 0x004fea0003900000 */
[----:B------:R-:W2:Y:S02]  /*9aa0*/  @!P0 SYNCS.PHASECHK.TRANS64 P0, [R0+URZ+0x260], R3 ;  /* 0x00026003000085a7 */ /* 0x000ea400080010ff */
[----:B--2---:R-:W-:Y:S05]  /*9ab0*/  @!P0 BRA `(.L_x_217) ;  /* 0xfffffffc00f08947 */ /* 0x004fea000383ffff */
[----:B------:R-:W-:Y:S05]  /*9ac0*/  BRA `(.L_x_83) ;  /* 0xffffffa400d07947 */ /* 0x000fea000383ffff */
.L_x_91:
[----:B-1----:R1:W2:Y:S02]  /*9ad0*/  SYNCS.PHASECHK.TRANS64.TRYWAIT P1, [R0+URZ+0x250], R5 ;  /* 0x00025005000075a7 */ /* 0x0022a400080211ff */
[----:B--2---:R-:W-:Y:S05]  /*9ae0*/  @!P1 NANOSLEEP.SYNCS 0x989680 ;  /* 0x009896800000995d */ /* 0x004fea0003900000 */
[----:B------:R-:W2:Y:S02]  /*9af0*/  @!P1 SYNCS.PHASECHK.TRANS64 P1, [R0+URZ+0x250], R5 ;  /* 0x00025005000095a7 */ /* 0x000ea400080210ff */
[----:B--2---:R-:W-:Y:S05]  /*9b00*/  @!P1 BRA `(.L_x_91) ;  /* 0xfffffffc00f09947 */ /* 0x004fea000383ffff */
[----:B------:R-:W-:Y:S05]  /*9b10*/  BRA `(.L_x_218) ;  /* 0xffffffac00307947 */ /* 0x000fea000383ffff */
.L_x_92:
[----:B------:R-:W-:-:S07]  /*9b20*/  MOV R3, UR19 ;  /* 0x0000001300037c02 */ /* 0x000fce0008000f00 */
.L_x_219:
[----:B-1----:R1:W2:Y:S02]  /*9b30*/  SYNCS.PHASECHK.TRANS64.TRYWAIT P0, [R3+URZ+0x290], R0 ;  /* 0x00029000030075a7 */ /* 0x0022a400080011ff */
[----:B--2---:R-:W-:Y:S05]  /*9b40*/  @!P0 NANOSLEEP.SYNCS 0x989680 ;  /* 0x009896800000895d */ /* 0x004fea0003900000 */
[----:B------:R-:W2:Y:S02]  /*9b50*/  @!P0 SYNCS.PHASECHK.TRANS64 P0, [R3+URZ+0x290], R0 ;  /* 0x00029000030085a7 */ /* 0x000ea400080010ff */
[----:B--2---:R-:W-:Y:S05]  /*9b60*/  @!P0 BRA `(.L_x_219) ;  /* 0xfffffffc00f08947 */ /* 0x004fea000383ffff */
[----:B------:R-:W-:Y:S05]  /*9b70*/  BRA `(.L_x_220) ;  /* 0xffffffac00647947 */ /* 0x000fea000383ffff */
.L_x_95:
[----:B------:R-:W-:Y:S07]  /*9b80*/  MOV R0, UR6 ;  /* 0x0000000600007c02 */ /* 0x000fee0008000f00 */
.L_x_221:
[----:B-1----:R1:W2:Y:S02]  /*9b90*/  SYNCS.PHASECHK.TRANS64.TRYWAIT P0, [R0+URZ], R3 ;  /* 0x00000003000075a7 */ /* 0x0022a400080011ff */
[----:B--2---:R-:W-:Y:S05]  /*9ba0*/  @!P0 NANOSLEEP.SYNCS 0x989680 ;  /* 0x009896800000895d */ /* 0x004fea0003900000 */
[----:B------:R-:W2:Y:S02]  /*9bb0*/  @!P0 SYNCS.PHASECHK.TRANS64 P0, [R0+URZ], R3 ;  /* 0x00000003000085a7 */ /* 0x000ea400080010ff */
[----:B--2---:R-:W-:Y:S05]  /*9bc0*/  @!P0 BRA `(.L_x_221) ;  /* 0xfffffffc00f08947 */ /* 0x004fea000383ffff */
[----:B------:R-:W-:Y:S05]  /*9bd0*/  BRA `(.L_x_94) ;  /* 0xffffffac009c7947 */ /* 0x000fea000383ffff */
.L_x_98:
[----:B------:R-:W-:-:S07]  /*9be0*/  MOV R0, UR4 ;  /* 0x0000000400007c02 */ /* 0x000fce0008000f00 */
.L_x_222:
[----:B--2---:R2:W4:Y:S02]  /*9bf0*/  SYNCS.PHASECHK.TRANS64.TRYWAIT P0, [R0+URZ], R3 ;  /* 0x00000003000075a7 */ /* 0x00452400080011ff */
[----:B----4-:R-:W-:Y:S05]  /*9c00*/  @!P0 NANOSLEEP.SYNCS 0x989680 ;  /* 0x009896800000895d */ /* 0x010fea0003900000 */
[----:B------:R-:W4:Y:S02]  /*9c10*/  @!P0 SYNCS.PHASECHK.TRANS64 P0, [R0+URZ], R3 ;  /* 0x00000003000085a7 */ /* 0x000f2400080010ff */
[----:B----4-:R-:W-:Y:S05]  /*9c20*/  @!P0 BRA `(.L_x_222) ;  /* 0xfffffffc00f08947 */ /* 0x010fea000383ffff */
[----:B------:R-:W-:Y:S05]  /*9c30*/  BRA `(.L_x_223) ;  /* 0xffffffb0003c7947 */ /* 0x000fea000383ffff */
.L_x_99:
[----:B------:R-:W-:-:S07]  /*9c40*/  MOV R0, UR5 ;  /* 0x0000000500007c02 */ /* 0x000fce0008000f00 */
.L_x_224:
[----:B-1----:R1:W2:Y:S02]  /*9c50*/  SYNCS.PHASECHK.TRANS64.TRYWAIT P0, [R0+URZ], R3 ;  /* 0x00000003000075a7 */ /* 0x0022a400080011ff */
[----:B--2---:R-:W-:Y:S05]  /*9c60*/  @!P0 NANOSLEEP.SYNCS 0x989680 ;  /* 0x009896800000895d */ /* 0x004fea0003900000 */
[----:B------:R-:W2:Y:S02]  /*9c70*/  @!P0 SYNCS.PHASECHK.TRANS64 P0, [R0+URZ], R3 ;  /* 0x00000003000085a7 */ /* 0x000ea400080010ff */
[----:B--2---:R-:W-:Y:S05]  /*9c80*/  @!P0 BRA `(.L_x_224) ;  /* 0xfffffffc00f08947 */ /* 0x004fea000383ffff */
[----:B------:R-:W-:Y:S05]  /*9c90*/  BRA `(.L_x_225) ;  /* 0xffffffb000487947 */ /* 0x000fea000383ffff */
.L_x_100:
[----:B------:R-:W-:-:S07]  /*9ca0*/  MOV R0, UR5 ;  /* 0x0000000500007c02 */ /* 0x000fce0008000f00 */
.L_x_226:
[----:B-1----:R1:W2:Y:S02]  /*9cb0*/  SYNCS.PHASECHK.TRANS64.TRYWAIT P0, [R0+URZ], R3 ;  /* 0x00000003000075a7 */ /* 0x0022a400080011ff */
[----:B--2---:R-:W-:Y:S05]  /*9cc0*/  @!P0 NANOSLEEP.SYNCS 0x989680 ;  /* 0x009896800000895d */ /* 0x004fea0003900000 */
[----:B------:R-:W2:Y:S02]  /*9cd0*/  @!P0 SYNCS.PHASECHK.TRANS64 P0, [R0+URZ], R3 ;  /* 0x00000003000085a7 */ /* 0x000ea400080010ff */
[----:B--2---:R-:W-:Y:S05]  /*9ce0*/  @!P0 BRA `(.L_x_226) ;  /* 0xfffffffc00f08947 */ /* 0x004fea000383ffff */
[----:B------:R-:W-:Y:S05]  /*9cf0*/  BRA `(.L_x_227) ;  /* 0xffffffb000547947 */ /* 0x000fea000383ffff */
.L_x_101:
[----:B------:R-:W-:-:S07]  /*9d00*/  MOV R0, UR4 ;  /* 0x0000000400007c02 */ /* 0x000fce0008000f00 */
.L_x_228:
[----:B-1----:R1:W2:Y:S02]  /*9d10*/  SYNCS.PHASECHK.TRANS64.TRYWAIT P0, [R0+URZ], R3 ;  /* 0x00000003000075a7 */ /* 0x0022a400080011ff */
[----:B--2---:R-:W-:Y:S05]  /*9d20*/  @!P0 NANOSLEEP.SYNCS 0x989680 ;  /* 0x009896800000895d */ /* 0x004fea0003900000 */
[----:B------:R-:W2:Y:S02]  /*9d30*/  @!P0 SYNCS.PHASECHK.TRANS64 P0, [R0+URZ], R3 ;  /* 0x00000003000085a7 */ /* 0x000ea400080010ff */
[----:B--2---:R-:W-:Y:S05]  /*9d40*/  @!P0 BRA `(.L_x_228) ;  /* 0xfffffffc00f08947 */ /* 0x004fea000383ffff */
[----:B------:R-:W-:Y:S05]  /*9d50*/  BRA `(.L_x_229) ;  /* 0xffffffb000607947 */ /* 0x000fea000383ffff */
.L_x_106:
[----:B--2---:R2:W4:Y:S02]  /*9d60*/  SYNCS.PHASECHK.TRANS64.TRYWAIT P0, [R12+URZ+0x250], R9 ;  /* 0x000250090c0075a7 */ /* 0x00452400080011ff */
[----:B----4-:R-:W-:Y:S05]  /*9d70*/  @!P0 NANOSLEEP.SYNCS 0x989680 ;  /* 0x009896800000895d */ /* 0x010fea0003900000 */
[----:B------:R-:W4:Y:S02]  /*9d80*/  @!P0 SYNCS.PHASECHK.TRANS64 P0, [R12+URZ+0x250], R9 ;  /* 0x000250090c0085a7 */ /* 0x000f2400080010ff */
[----:B----4-:R-:W-:Y:S05]  /*9d90*/  @!P0 BRA `(.L_x_106) ;  /* 0xfffffffc00f08947 */ /* 0x010fea000383ffff */
[----:B------:R-:W-:Y:S05]  /*9da0*/  BRA `(.L_x_230) ;  /* 0xffffffb400807947 */ /* 0x000fea000383ffff */
.L_x_109:
[----:B------:R-:W-:Y:S07]  /*9db0*/  MOV R0, UR21 ;  /* 0x0000001500007c02 */ /* 0x000fee0008000f00 */
.L_x_231:
[----:B--2---:R2:W3:Y:S02]  /*9dc0*/  SYNCS.PHASECHK.TRANS64.TRYWAIT P2, [R0+URZ+0x248], R11 ;  /* 0x0002480b000075a7 */ /* 0x0044e400080411ff */
[----:B---3--:R-:W-:Y:S05]  /*9dd0*/  @!P2 NANOSLEEP.SYNCS 0x989680 ;  /* 0x009896800000a95d */ /* 0x008fea0003900000 */
[----:B------:R-:W3:Y:S02]  /*9de0*/  @!P2 SYNCS.PHASECHK.TRANS64 P2, [R0+URZ+0x248], R11 ;  /* 0x0002480b0000a5a7 */ /* 0x000ee400080410ff */
[----:B---3--:R-:W-:Y:S05]  /*9df0*/  @!P2 BRA `(.L_x_231) ;  /* 0xfffffffc00f0a947 */ /* 0x008fea000383ffff */
[----:B------:R-:W-:Y:S05]  /*9e00*/  BRA `(.L_x_108) ;  /* 0xffffffb800e87947 */ /* 0x000fea000383ffff */
.L_x_112:
[----:B--2---:R-:W-:Y:S07]  /*9e10*/  MOV R0, UR21 ;  /* 0x0000001500007c02 */ /* 0x004fee0008000f00 */
.L_x_232:
[----:B--2---:R2:W3:Y:S02]  /*9e20*/  SYNCS.PHASECHK.TRANS64.TRYWAIT P0, [R0+URZ+0x230], R9 ;  /* 0x00023009000075a7 */ /* 0x0044e400080011ff */
[----:B---3--:R-:W-:Y:S05]  /*9e30*/  @!P0 NANOSLEEP.SYNCS 0x989680 ;  /* 0x009896800000895d */ /* 0x008fea0003900000 */
[----:B------:R-:W3:Y:S02]  /*9e40*/  @!P0 SYNCS.PHASECHK.TRANS64 P0, [R0+URZ+0x230], R9 ;  /* 0x00023009000085a7 */ /* 0x000ee400080010ff */
[----:B---3--:R-:W-:Y:S05]  /*9e50*/  @!P0 BRA `(.L_x_232) ;  /* 0xfffffffc00f08947 */ /* 0x008fea000383ffff */
[----:B------:R-:W-:Y:S05]  /*9e60*/  BRA `(.L_x_233) ;  /* 0xffffffbc00447947 */ /* 0x000fea000383ffff */
.L_x_113:
[----:B------:R-:W-:Y:S07]  /*9e70*/  MOV R0, UR21 ;  /* 0x0000001500007c02 */ /* 0x000fee0008000f00 */
.L_x_234:
[----:B--2---:R2:W3:Y:S02]  /*9e80*/  SYNCS.PHASECHK.TRANS64.TRYWAIT P0, [R0+URZ+0x238], R9 ;  /* 0x00023809000075a7 */ /* 0x0044e400080011ff */
[----:B---3--:R-:W-:Y:S05]  /*9e90*/  @!P0 NANOSLEEP.SYNCS 0x989680 ;  /* 0x009896800000895d */ /* 0x008fea0003900000 */
[----:B------:R-:W3:Y:S02]  /*9ea0*/  @!P0 SYNCS.PHASECHK.TRANS64 P0, [R0+URZ+0x238], R9 ;  /* 0x00023809000085a7 */ /* 0x000ee400080010ff */
[----:B---3--:R-:W-:Y:S05]  /*9eb0*/  @!P0 BRA `(.L_x_234) ;  /* 0xfffffffc00f08947 */ /* 0x008fea000383ffff */
[----:B------:R-:W-:Y:S05]  /*9ec0*/  BRA `(.L_x_235) ;  /* 0xffffffbc007c7947 */ /* 0x000fea000383ffff */
.L_x_115:
[----:B------:R-:W-:-:S07]  /*9ed0*/  MOV R0, UR21 ;  /* 0x0000001500007c02 */ /* 0x000fce0008000f00 */
.L_x_236:
[----:B---3--:R3:W4:Y:S02]  /*9ee0*/  SYNCS.PHASECHK.TRANS64.TRYWAIT P0, [R0+URZ+0x230], R3 ;  /* 0x00023003000075a7 */ /* 0x00872400080011ff */
[----:B----4-:R-:W-:Y:S05]  /*9ef0*/  @!P0 NANOSLEEP.SYNCS 0x989680 ;  /* 0x009896800000895d */ /* 0x010fea0003900000 */
[----:B------:R-:W4:Y:S02]  /*9f00*/  @!P0 SYNCS.PHASECHK.TRANS64 P0, [R0+URZ+0x230], R3 ;  /* 0x00023003000085a7 */ /* 0x000f2400080010ff */
[----:B----4-:R-:W-:Y:S05]  /*9f10*/  @!P0 BRA `(.L_x_236) ;  /* 0xfffffffc00f08947 */ /* 0x010fea000383ffff */
[----:B------:R-:W-:Y:S05]  /*9f20*/  BRA `(.L_x_237) ;  /* 0xffffffbc00ec7947 */ /* 0x000fea000383ffff */
.L_x_117:
[----:B-1----:R1:W2:Y:S02]  /*9f30*/  SYNCS.PHASECHK.TRANS64.TRYWAIT P0, [R3+URZ+0x250], R0 ;  /* 0x00025000030075a7 */ /* 0x0022a400080011ff */
[----:B--2---:R-:W-:Y:S05]  /*9f40*/  @!P0 NANOSLEEP.SYNCS 0x989680 ;  /* 0x009896800000895d */ /* 0x004fea0003900000 */
[----:B------:R-:W2:Y:S02]  /*9f50*/  @!P0 SYNCS.PHASECHK.TRANS64 P0, [R3+URZ+0x250], R0 ;  /* 0x00025000030085a7 */ /* 0x000ea400080010ff */
[----:B--2---:R-:W-:Y:S05]  /*9f60*/  @!P0 BRA `(.L_x_117) ;  /* 0xfffffffc00f08947 */ /* 0x004fea000383ffff */
[----:B------:R-:W-:Y:S05]  /*9f70*/  BRA `(.L_x_238) ;  /* 0xffffffc000b47947 */ /* 0x000fea000383ffff */
.L_x_128:
[----:B--2---:R2:W1:Y:S02]  /*9f80*/  SYNCS.PHASECHK.TRANS64.TRYWAIT P1, [R2+URZ+0x220], R5 ;  /* 0x00022005020075a7 */ /* 0x00446400080211ff */
[----:B-1----:R-:W-:Y:S05]  /*9f90*/  @!P1 NANOSLEEP.SYNCS 0x989680 ;  /* 0x009896800000995d */ /* 0x002fea0003900000 */
[----:B------:R-:W1:Y:S02]  /*9fa0*/  @!P1 SYNCS.PHASECHK.TRANS64 P1, [R2+URZ+0x220], R5 ;  /* 0x00022005020095a7 */ /* 0x000e6400080210ff */
[----:B-1----:R-:W-:Y:S05]  /*9fb0*/  @!P1 BRA `(.L_x_128) ;  /* 0xfffffffc00f09947 */ /* 0x002fea000383ffff */
[----:B------:R-:W-:Y:S05]  /*9fc0*/  BRA `(.L_x_127) ;  /* 0xffffffd000287947 */ /* 0x000fea000383ffff */
.L_x_130:
[----:B--2---:R2:W4:Y:S02]  /*9fd0*/  SYNCS.PHASECHK.TRANS64.TRYWAIT P0, [R100+URZ+0x270], R3 ;  /* 0x00027003640075a7 */ /* 0x00452400080011ff */
[----:B----4-:R-:W-:Y:S05]  /*9fe0*/  @!P0 NANOSLEEP.SYNCS 0x989680 ;  /* 0x009896800000895d */ /* 0x010fea0003900000 */
[----:B------:R-:W4:Y:S02]  /*9ff0*/  @!P0 SYNCS.PHASECHK.TRANS64 P0, [R100+URZ+0x270], R3 ;  /* 0x00027003640085a7 */ /* 0x000f2400080010ff */
[----:B----4-:R-:W-:Y:S05]  /*a000*/  @!P0 BRA `(.L_x_130) ;  /* 0xfffffffc00f08947 */ /* 0x010fea000383ffff */
[----:B------:R-:W-:Y:S05]  /*a010*/  BRA `(.L_x_129) ;  /* 0xffffffd000787947 */ /* 0x000fea000383ffff */
.L_x_138:
[----:B---3--:R3:W4:Y:S02]  /*a020*/  SYNCS.PHASECHK.TRANS64.TRYWAIT P0, [R109+URZ+0x220], R4 ;  /* 0x000220046d0075a7 */ /* 0x00872400080011ff */
[----:B----4-:R-:W-:Y:S05]  /*a030*/  @!P0 NANOSLEEP.SYNCS 0x989680 ;  /* 0x009896800000895d */ /* 0x010fea0003900000 */
[----:B------:R-:W4:Y:S02]  /*a040*/  @!P0 SYNCS.PHASECHK.TRANS64 P0, [R109+URZ+0x220], R4 ;  /* 0x000220046d0085a7 */ /* 0x000f2400080010ff */
[----:B----4-:R-:W-:Y:S05]  /*a050*/  @!P0 BRA `(.L_x_138) ;  /* 0xfffffffc00f08947 */ /* 0x010fea000383ffff */
[----:B------:R-:W-:Y:S05]  /*a060*/  BRA `(.L_x_137) ;  /* 0xffffffdc006c7947 */ /* 0x000fea000383ffff */
        .weak           $__internal_0_$__cuda_sm10x_tcgen05_guardrail_trap_col_being_dealloced_not_returned_by_alloc
        .type           $__internal_0_$__cuda_sm10x_tcgen05_guardrail_trap_col_being_dealloced_not_returned_by_alloc,@function
        .size           $__internal_0_$__cuda_sm10x_tcgen05_guardrail_trap_col_being_dealloced_not_returned_by_alloc,($__internal_1_$__cuda_sm10x_tcgen05_guardrail_trap_phase_invalid_during_alloc - $__internal_0_$__cuda_sm10x_tcgen05_guardrail_trap_col_being_dealloced_not_returned_by_alloc)
$__internal_0_$__cuda_sm10x_tcgen05_guardrail_trap_col_being_dealloced_not_returned_by_alloc:
[----:B------:R-:W-:Y:S05]  /*a070*/  BPT.TRAP 0x1 ;  /* 0x000000040000795c */ /* 0x000fea0000300000 */
[----:B------:R-:W-:-:S04]  /*a080*/  HFMA2 R3, -RZ, RZ, 0, 0 ;  /* 0x00000000ff037431 */ /* 0x000fc800000001ff */
[----:B------:R-:W-:Y:S05]  /*a090*/  RET.REL.NODEC R2 `(_ZN7cutlass13device_kernelINS_4gemm6kernel13GemmUniversalIN4cute5tupleIJiiiiEEENS1_10collective13CollectiveMmaINS1_35MainloopSm100TmaUmmaWarpSpecializedILi34ELi2ELi4ENS5_IJNS4_1CILi1EEENSA_ILi2EEESB_EEEEENS5_IJNSA_ILi64EEENSA_ILi128EEENSA_ILi32EEEEEENS_12float_e5m2_tENS5_IJlSB_lEEESJ_SK_NS4_8TiledMMAINS4_8MMA_AtomIJNS4_10MMA_TraitsINS4_19SM100_MMA_F8F6F4_SSEJSJ_SJ_fSF_SG_NS4_17integral_constantINS4_4UMMA5MajorELSR_0EEESS_NSP_INSQ_7ScaleInELST_0EEESU_EEEEEENS4_6LayoutINS5_IJSB_SB_SB_EEENS5_IJNSA_ILi0EEESZ_SZ_EEEEENS5_IJNS4_10UnderscoreES12_S12_EEEEENS4_23SM90_TMA_LOAD_MULTICASTENS4_14ComposedLayoutINS4_7SwizzleILi1ELi4ELi3EEENS4_18smem_ptr_flag_bitsILi8EEENSX_INS5_IJNSA_ILi8EEESH_EEENS5_IJSH_SB_EEEEEEEvNS4_8identityENS4_13SM90_TMA_LOADES1F_vS1G_EENS_8epilogue10collective18CollectiveEpilogueINS1J_23Sm100TmaWarpSpecializedILi2ELi2ELi32ELb0ELb0EEEJSI_NS5_IJNSX_ISF_SB_EES1O_EEESJ_SK_SJ_SK_NS1J_6fusion15FusionCallbacksIS1N_NS1Q_17LinearCombinationISJ_fSJ_fLNS_15FloatRoundStyleE2EEESI_S1P_JEEENS4_5SM1004TMEM4LOAD26SM100_TMEM_LOAD_16dp32b32xES1H_NS16_INS17_ILi2ELi4ELi3EEES1A_NSX_INS5_IJS1B_SF_EEENS5_IJSF_SB_EEEEEEENS4_39AutoVectorizingCopyWithAssumedAlignmentILi128EEENS4_14SM90_TMA_STOREES24_S26_S26_EEEvvEEEEvNT_6ParamsE) ;  /* 0xffffff5c02d87950 */ /* 0x000fea0003c3ffff */
        .weak           $__internal_1_$__cuda_sm10x_tcgen05_guardrail_trap_phase_invalid_during_alloc
        .type           $__internal_1_$__cuda_sm10x_tcgen05_guardrail_trap_phase_invalid_during_alloc,@function
        .size           $__internal_1_$__cuda_sm10x_tcgen05_guardrail_trap_phase_invalid_during_alloc,($__internal_2_$__cuda_sm10x_tcgen05_guardrail_trap_unallocated_columns_being_dealloced - $__internal_1_$__cuda_sm10x_tcgen05_guardrail_trap_phase_invalid_during_alloc)
$__internal_1_$__cuda_sm10x_tcgen05_guardrail_trap_phase_invalid_during_alloc:
[----:B------:R-:W-:Y:S05]  /*a0a0*/  BPT.TRAP 0x1 ;  /* 0x000000040000795c */ /* 0x000fea0000300000 */
[----:B------:R-:W-:-:S04]  /*a0b0*/  MOV R5, 0x0 ;  /* 0x0000000000057802 */ /* 0x000fc80000000f00 */
[----:B------:R-:W-:Y:S05]  /*a0c0*/  RET.REL.NODEC R4 `(_ZN7cutlass13device_kernelINS_4gemm6kernel13GemmUniversalIN4cute5tupleIJiiiiEEENS1_10collective13CollectiveMmaINS1_35MainloopSm100TmaUmmaWarpSpecializedILi34ELi2ELi4ENS5_IJNS4_1CILi1EEENSA_ILi2EEESB_EEEEENS5_IJNSA_ILi64EEENSA_ILi128EEENSA_ILi32EEEEEENS_12float_e5m2_tENS5_IJlSB_lEEESJ_SK_NS4_8TiledMMAINS4_8MMA_AtomIJNS4_10MMA_TraitsINS4_19SM100_MMA_F8F6F4_SSEJSJ_SJ_fSF_SG_NS4_17integral_constantINS4_4UMMA5MajorELSR_0EEESS_NSP_INSQ_7ScaleInELST_0EEESU_EEEEEENS4_6LayoutINS5_IJSB_SB_SB_EEENS5_IJNSA_ILi0EEESZ_SZ_EEEEENS5_IJNS4_10UnderscoreES12_S12_EEEEENS4_23SM90_TMA_LOAD_MULTICASTENS4_14ComposedLayoutINS4_7SwizzleILi1ELi4ELi3EEENS4_18smem_ptr_flag_bitsILi8EEENSX_INS5_IJNSA_ILi8EEESH_EEENS5_IJSH_SB_EEEEEEEvNS4_8identityENS4_13SM90_TMA_LOADES1F_vS1G_EENS_8epilogue10collective18CollectiveEpilogueINS1J_23Sm100TmaWarpSpecializedILi2ELi2ELi32ELb0ELb0EEEJSI_NS5_IJNSX_ISF_SB_EES1O_EEESJ_SK_SJ_SK_NS1J_6fusion15FusionCallbacksIS1N_NS1Q_17LinearCombinationISJ_fSJ_fLNS_15FloatRoundStyleE2EEESI_S1P_JEEENS4_5SM1004TMEM4LOAD26SM100_TMEM_LOAD_16dp32b32xES1H_NS16_INS17_ILi2ELi4ELi3EEES1A_NSX_INS5_IJS1B_SF_EEENS5_IJSF_SB_EEEEEEENS4_39AutoVectorizingCopyWithAssumedAlignmentILi128EEENS4_14SM90_TMA_STOREES24_S26_S26_EEEvvEEEEvNT_6ParamsE) ;  /* 0xffffff5c04cc7950 */ /* 0x000fea0003c3ffff */
        .weak           $__internal_2_$__cuda_sm10x_tcgen05_guardrail_trap_unallocated_columns_being_dealloced
        .type           $__internal_2_$__cuda_sm10x_tcgen05_guardrail_trap_unallocated_columns_being_dealloced,@function
        .size           $__internal_2_$__cuda_sm10x_tcgen05_guardrail_trap_unallocated_columns_being_dealloced,(.L_x_240 - $__internal_2_$__cuda_sm10x_tcgen05_guardrail_trap_unallocated_columns_being_dealloced)
$__internal_2_$__cuda_sm10x_tcgen05_guardrail_trap_unallocated_columns_being_dealloced:
[----:B------:R-:W-:Y:S05]  /*a0d0*/  BPT.TRAP 0x1 ;  /* 0x000000040000795c */ /* 0x000fea0000300000 */
[----:B------:R-:W-:-:S04]  /*a0e0*/  HFMA2 R3, -RZ, RZ, 0, 0 ;  /* 0x00000000ff037431 */ /* 0x000fc800000001ff */
[----:B------:R-:W-:Y:S05]  /*a0f0*/  RET.REL.NODEC R2 `(_ZN7cutlass13device_kernelINS_4gemm6kernel13GemmUniversalIN4cute5tupleIJiiiiEEENS1_10collective13CollectiveMmaINS1_35MainloopSm100TmaUmmaWarpSpecializedILi34ELi2ELi4ENS5_IJNS4_1CILi1EEENSA_ILi2EEESB_EEEEENS5_IJNSA_ILi64EEENSA_ILi128EEENSA_ILi32EEEEEENS_12float_e5m2_tENS5_IJlSB_lEEESJ_SK_NS4_8TiledMMAINS4_8MMA_AtomIJNS4_10MMA_TraitsINS4_19SM100_MMA_F8F6F4_SSEJSJ_SJ_fSF_SG_NS4_17integral_constantINS4_4UMMA5MajorELSR_0EEESS_NSP_INSQ_7ScaleInELST_0EEESU_EEEEEENS4_6LayoutINS5_IJSB_SB_SB_EEENS5_IJNSA_ILi0EEESZ_SZ_EEEEENS5_IJNS4_10UnderscoreES12_S12_EEEEENS4_23SM90_TMA_LOAD_MULTICASTENS4_14ComposedLayoutINS4_7SwizzleILi1ELi4ELi3EEENS4_18smem_ptr_flag_bitsILi8EEENSX_INS5_IJNSA_ILi8EEESH_EEENS5_IJSH_SB_EEEEEEEvNS4_8identityENS4_13SM90_TMA_LOADES1F_vS1G_EENS_8epilogue10collective18CollectiveEpilogueINS1J_23Sm100TmaWarpSpecializedILi2ELi2ELi32ELb0ELb0EEEJSI_NS5_IJNSX_ISF_SB_EES1O_EEESJ_SK_SJ_SK_NS1J_6fusion15FusionCallbacksIS1N_NS1Q_17LinearCombinationISJ_fSJ_fLNS_15FloatRoundStyleE2EEESI_S1P_JEEENS4_5SM1004TMEM4LOAD26SM100_TMEM_LOAD_16dp32b32xES1H_NS16_INS17_ILi2ELi4ELi3EEES1A_NSX_INS5_IJS1B_SF_EEENS5_IJSF_SB_EEEEEEENS4_39AutoVectorizingCopyWithAssumedAlignmentILi128EEENS4_14SM90_TMA_STOREES24_S26_S26_EEEvvEEEEvNT_6ParamsE) ;  /* 0xffffff5c02c07950 */ /* 0x000fea0003c3ffff */
.L_x_239:
[----:B------:R-:W-:-:S00]  /*a100*/  BRA `(.L_x_239) ;  /* 0xfffffffc00fc7947 */ /* 0x000fc0000383ffff */
[----:B------:R-:W-:-:S00]  /*a110*/  NOP ;  /* 0x0000000000007918 */ /* 0x000fc00000000000 */
        /* <DEDUP_REMOVED lines=14> */
.L_x_240:


//--------------------- .nv.global.init           --------------------------
	.section	.nv.global.init,"aw",@progbits
.nv.global.init:
	.type		$str$27,@object
	.size		$str$27,($str$28 - $str$27)
$str$27:
        /*0000*/ 	.byte	0x28, 0x61, 0x64, 0x64, 0x72, 0x65, 0x73, 0x73, 0x20, 0x26, 0x20, 0x6d, 0x61, 0x73, 0x6b, 0x29
        /*0010*/ 	.byte	0x20, 0x3d, 0x3d, 0x20, 0x30, 0x00
	.type		$str$28,@object
	.size		$str$28,($str$26 - $str$28)
$str$28:
        /*0016*/ 	.byte	0x2f, 0x74, 0x6d, 0x70, 0x2f, 0x63, 0x75, 0x74, 0x6c, 0x61, 0x73, 0x73, 0x5f, 0x73, 0x77, 0x65
        /*0026*/ 	.byte	0x65, 0x70, 0x5f, 0x73, 0x72, 0x63, 0x2f, 0x69, 0x6e, 0x63, 0x6c, 0x75, 0x64, 0x65, 0x2f, 0x63
        /*0036*/ 	.byte	0x75, 0x74, 0x65, 0x2f, 0x70, 0x6f, 0x69, 0x6e, 0x74, 0x65, 0x72, 0x5f, 0x66, 0x6c, 0x61, 0x67
        /*0046*/ 	.byte	0x67, 0x65, 0x64, 0x2e, 0x68, 0x70, 0x70, 0x00
	.type		$str$26,@object
	.size		$str$26,($str$25 - $str$26)
$str$26:
        /*004e*/ 	.byte	0x2f, 0x74, 0x6d, 0x70, 0x2f, 0x63, 0x75, 0x74, 0x6c, 0x61, 0x73, 0x73, 0x5f, 0x73, 0x77, 0x65
        /*005e*/ 	.byte	0x65, 0x70, 0x5f, 0x73, 0x72, 0x63, 0x2f, 0x69, 0x6e, 0x63, 0x6c, 0x75, 0x64, 0x65, 0x2f, 0x63
        /*006e*/ 	.byte	0x75, 0x74, 0x65, 0x2f, 0x61, 0x74, 0x6f, 0x6d, 0x2f, 0x63, 0x6f, 0x70, 0x79, 0x5f, 0x74, 0x72
        /*007e*/ 	.byte	0x61, 0x69, 0x74, 0x73, 0x5f, 0x73, 0x6d, 0x31, 0x30, 0x30, 0x2e, 0x68, 0x70, 0x70, 0x00
	.type		$str$25,@object
	.size		$str$25,(__unnamed_1 - $str$25)
$str$25:
        /*008d*/ 	.byte	0x28, 0x28, 0x75, 0x69, 0x6e, 0x74, 0x33, 0x32, 0x5f, 0x74, 0x28, 0x74, 0x68, 0x72, 0x65, 0x61
        /*009d*/ 	.byte	0x64, 0x49, 0x64, 0x78, 0x2e, 0x78, 0x29, 0x20, 0x2f, 0x20, 0x33, 0x32, 0x29, 0x20, 0x25, 0x20
        /*00ad*/ 	.byte	0x34, 0x29, 0x20, 0x3d, 0x3d, 0x20, 0x28, 0x28, 0x28, 0x74, 0x6d, 0x65, 0x6d, 0x5f, 0x61, 0x64
        /*00bd*/ 	.byte	0x64, 0x72, 0x20, 0x3e, 0x3e, 0x20, 0x31, 0x36, 0x29, 0x20, 0x2f, 0x20, 0x33, 0x32, 0x29, 0x20
        /*00cd*/ 	.byte	0x25, 0x20, 0x34, 0x29, 0x00
	.type		__unnamed_1,@object
	.size		__unnamed_1,(__unnamed_2 - __unnamed_1)
__unnamed_1:
        /*00d2*/ 	.byte	0x61, 0x75, 0x74, 0x6f, 0x20, 0x63, 0x75, 0x74, 0x65, 0x3a, 0x3a, 0x61, 0x73, 0x5f, 0x70, 0x6f
        /* <DEDUP_REMOVED lines=24> */
        /*0262*/ 	.byte	0x3c, 0x34, 0x30, 0x39, 0x36, 0x3e, 0x3e, 0x3e, 0x3e, 0x5d, 0x00
	.type		__unnamed_2,@object
	.size		__unnamed_2,(.L_2 - __unnamed_2)
__unnamed_2:
        /* <DEDUP_REMOVED lines=40> */
        /*04ed*/ 	.byte	0x74, 0x65, 0x3a, 0x3a, 0x43, 0x3c, 0x30, 0x3e, 0x3e, 0x3e, 0x3e, 0x5d, 0x00
.L_2:


//--------------------- .nv.shared._ZN7cutlass13device_kernelINS_4gemm6kernel13GemmUniversalIN4cute5tupleIJiiiiEEENS1_10collective13CollectiveMmaINS1_35MainloopSm100TmaUmmaWarpSpecializedILi34ELi2ELi4ENS5_IJNS4_1CILi1EEENSA_ILi2EEESB_EEEEENS5_IJNSA_ILi64EEENSA_ILi128EEENSA_ILi32EEEEEENS_12float_e5m2_tENS5_IJlSB_lEEESJ_SK_NS4_8TiledMMAINS4_8MMA_AtomIJNS4_10MMA_TraitsINS4_19SM100_MMA_F8F6F4_SSEJSJ_SJ_fSF_SG_NS4_17integral_constantINS4_4UMMA5MajorELSR_0EEESS_NSP_INSQ_7ScaleInELST_0EEESU_EEEEEENS4_6LayoutINS5_IJSB_SB_SB_EEENS5_IJNSA_ILi0EEESZ_SZ_EEEEENS5_IJNS4_10UnderscoreES12_S12_EEEEENS4_23SM90_TMA_LOAD_MULTICASTENS4_14ComposedLayoutINS4_7SwizzleILi1ELi4ELi3EEENS4_18smem_ptr_flag_bitsILi8EEENSX_INS5_IJNSA_ILi8EEESH_EEENS5_IJSH_SB_EEEEEEEvNS4_8identityENS4_13SM90_TMA_LOADES1F_vS1G_EENS_8epilogue10collective18CollectiveEpilogueINS1J_23Sm100TmaWarpSpecializedILi2ELi2ELi32ELb0ELb0EEEJSI_NS5_IJNSX_ISF_SB_EES1O_EEESJ_SK_SJ_SK_NS1J_6fusion15FusionCallbacksIS1N_NS1Q_17LinearCombinationISJ_fSJ_fLNS_15FloatRoundStyleE2EEESI_S1P_JEEENS4_5SM1004TMEM4LOAD26SM100_TMEM_LOAD_16dp32b32xES1H_NS16_INS17_ILi2ELi4ELi3EEES1A_NSX_INS5_IJS1B_SF_EEENS5_IJSF_SB_EEEEEEENS4_39AutoVectorizingCopyWithAssumedAlignmentILi128EEENS4_14SM90_TMA_STOREES24_S26_S26_EEEvvEEEEvNT_6ParamsE --------------------------
	.section	.nv.shared._ZN7cutlass13device_kernelINS_4gemm6kernel13GemmUniversalIN4cute5tupleIJiiiiEEENS1_10collective13CollectiveMmaINS1_35MainloopSm100TmaUmmaWarpSpecializedILi34ELi2ELi4ENS5_IJNS4_1CILi1EEENSA_ILi2EEESB_EEEEENS5_IJNSA_ILi64EEENSA_ILi128EEENSA_ILi32EEEEEENS_12float_e5m2_tENS5_IJlSB_lEEESJ_SK_NS4_8TiledMMAINS4_8MMA_AtomIJNS4_10MMA_TraitsINS4_19SM100_MMA_F8F6F4_SSEJSJ_SJ_fSF_SG_NS4_17integral_constantINS4_4UMMA5MajorELSR_0EEESS_NSP_INSQ_7ScaleInELST_0EEESU_EEEEEENS4_6LayoutINS5_IJSB_SB_SB_EEENS5_IJNSA_ILi0EEESZ_SZ_EEEEENS5_IJNS4_10UnderscoreES12_S12_EEEEENS4_23SM90_TMA_LOAD_MULTICASTENS4_14ComposedLayoutINS4_7SwizzleILi1ELi4ELi3EEENS4_18smem_ptr_flag_bitsILi8EEENSX_INS5_IJNSA_ILi8EEESH_EEENS5_IJSH_SB_EEEEEEEvNS4_8identityENS4_13SM90_TMA_LOADES1F_vS1G_EENS_8epilogue10collective18CollectiveEpilogueINS1J_23Sm100TmaWarpSpecializedILi2ELi2ELi32ELb0ELb0EEEJSI_NS5_IJNSX_ISF_SB_EES1O_EEESJ_SK_SJ_SK_NS1J_6fusion15FusionCallbacksIS1N_NS1Q_17LinearCombinationISJ_fSJ_fLNS_15FloatRoundStyleE2EEESI_S1P_JEEENS4_5SM1004TMEM4LOAD26SM100_TMEM_LOAD_16dp32b32xES1H_NS16_INS17_ILi2ELi4ELi3EEES1A_NSX_INS5_IJS1B_SF_EEENS5_IJSF_SB_EEEEEEENS4_39AutoVectorizingCopyWithAssumedAlignmentILi128EEENS4_14SM90_TMA_STOREES24_S26_S26_EEEvvEEEEvNT_6ParamsE,"aw",@nobits
	.sectionflags	@""
	.align	16
	.zero		1024


//--------------------- .nv.shared.reserved.0     --------------------------
	.section	.nv.shared.reserved.0,"aw",@nobits
	.weak		__nv_reservedSMEM_offset_0_alias
	.size		__nv_reservedSMEM_offset_0_alias, 0, 64
	.other		__nv_reservedSMEM_offset_0_alias,@"STO_CUDA_RESERVED_SHARED STV_DEFAULT"
__nv_reservedSMEM_offset_0_alias:
	.zero		0
.nv.shared.reserved.0:
	.zero		64
	.weak		__nv_reservedSMEM_tcgen05_partition
	.type		__nv_reservedSMEM_tcgen05_partition,@object
	.size		__nv_reservedSMEM_tcgen05_partition,(.L_0 - __nv_reservedSMEM_tcgen05_partition)
__nv_reservedSMEM_tcgen05_partition:
	.zero		32
.L_0:


//--------------------- .nv.global                --------------------------
	.section	.nv.global,"aw",@nobits
.nv.global:
	.type		_ZN39_INTERNAL_ac5a951c_4_k_cu_e064441b_85064cute1_E,@object
	.size		_ZN39_INTERNAL_ac5a951c_4_k_cu_e064441b_85064cute1_E,(_ZN39_INTERNAL_ac5a951c_4_k_cu_e064441b_85064cuda3std3__45__cpo6cbeginE - _ZN39_INTERNAL_ac5a951c_4_k_cu_e064441b_85064cute1_E)
_ZN39_INTERNAL_ac5a951c_4_k_cu_e064441b_85064cute1_E:
	.zero		1
	.type		_ZN39_INTERNAL_ac5a951c_4_k_cu_e064441b_85064cuda3std3__45__cpo6cbeginE,@object
	.size		_ZN39_INTERNAL_ac5a951c_4_k_cu_e064441b_85064cuda3std3__45__cpo6cbeginE,(_ZN39_INTERNAL_ac5a951c_4_k_cu_e064441b_85064cuda3std3__48in_placeE - _ZN39_INTERNAL_ac5a951c_4_k_cu_e064441b_85064cuda3std3__45__cpo6cbeginE)
_ZN39_INTERNAL_ac5a951c_4_k_cu_e064441b_85064cuda3std3__45__cpo6cbeginE:
	.zero		1
	.type		_ZN39_INTERNAL_ac5a951c_4_k_cu_e064441b_85064cuda3std3__48in_placeE,@object
	.size		_ZN39_INTERNAL_ac5a951c_4_k_cu_e064441b_85064cuda3std3__48in_placeE,(_ZN39_INTERNAL_ac5a951c_4_k_cu_e064441b_85064cuda3std6ranges3__45__cpo9iter_moveE - _ZN39_INTERNAL_ac5a951c_4_k_cu_e064441b_85064cuda3std3__48in_placeE)
_ZN39_INTERNAL_ac5a951c_4_k_cu_e064441b_85064cuda3std3__48in_placeE:
	.zero		1
	.type		_ZN39_INTERNAL_ac5a951c_4_k_cu_e064441b_85064cuda3std6ranges3__45__cpo9iter_moveE,@object
	.size		_ZN39_INTERNAL_ac5a951c_4_k_cu_e064441b_85064cuda3std6ranges3__45__cpo9iter_moveE,(_ZN39_INTERNAL_ac5a951c_4_k_cu_e064441b_85064cuda3std3__45__cpo5beginE - _ZN39_INTERNAL_ac5a951c_4_k_cu_e064441b_85064cuda3std6ranges3__45__cpo9iter_moveE)
_ZN39_INTERNAL_ac5a951c_4_k_cu_e064441b_85064cuda3std6ranges3__45__cpo9iter_moveE:
	.zero		1
	.type		_ZN39_INTERNAL_ac5a951c_4_k_cu_e064441b_85064cuda3std3__45__cpo5beginE,@object
	.size		_ZN39_INTERNAL_ac5a951c_4_k_cu_e064441b_85064cuda3std3__45__cpo5beginE,(_ZN39_INTERNAL_ac5a951c_4_k_cu_e064441b_85064cuda3std3__441_GLOBAL__N__ac5a951c_4_k_cu_e064441b_85066ignoreE - _ZN39_INTERNAL_ac5a951c_4_k_cu_e064441b_85064cuda3std3__45__cpo5beginE)
_ZN39_INTERNAL_ac5a951c_4_k_cu_e064441b_85064cuda3std3__45__cpo5beginE:
	.zero		1
	.type		_ZN39_INTERNAL_ac5a951c_4_k_cu_e064441b_85064cuda3std3__441_GLOBAL__N__ac5a951c_4_k_cu_e064441b_85066ignoreE,@object
	.size		_ZN39_INTERNAL_ac5a951c_4_k_cu_e064441b_85064cuda3std3__441_GLOBAL__N__ac5a951c_4_k_cu_e064441b_85066ignoreE,(_ZN39_INTERNAL_ac5a951c_4_k_cu_e064441b_85064cute7productE - _ZN39_INTERNAL_ac5a951c_4_k_cu_e064441b_85064cuda3std3__441_GLOBAL__N__ac5a951c_4_k_cu_e064441b_85066ignoreE)
_ZN39_INTERNAL_ac5a951c_4_k_cu_e064441b_85064cuda3std3__441_GLOBAL__N__ac5a951c_4_k_cu_e064441b_85066ignoreE:
	.zero		1
	.type		_ZN39_INTERNAL_ac5a951c_4_k_cu_e064441b_85064cute7productE,@object
	.size		_ZN39_INTERNAL_ac5a951c_4_k_cu_e064441b_85064cute7productE,(_ZN39_INTERNAL_ac5a951c_4_k_cu_e064441b_85064cuda3std3__45__cpo3endE - _ZN39_INTERNAL_ac5a951c_4_k_cu_e064441b_85064cute7productE)
_ZN39_INTERNAL_ac5a951c_4_k_cu_e064441b_85064cute7productE:
	.zero		1
	.type		_ZN39_INTERNAL_ac5a951c_4_k_cu_e064441b_85064cuda3std3__45__cpo3endE,@object
	.size		_ZN39_INTERNAL_ac5a951c_4_k_cu_e064441b_85064cuda3std3__45__cpo3endE,(_ZN39_INTERNAL_ac5a951c_4_k_cu_e064441b_85064cuda3std3__419piecewise_constructE - _ZN39_INTERNAL_ac5a951c_4_k_cu_e064441b_85064cuda3std3__45__cpo3endE)
_ZN39_INTERNAL_ac5a951c_4_k_cu_e064441b_85064cuda3std3__45__cpo3endE:
	.zero		1
	.type		_ZN39_INTERNAL_ac5a951c_4_k_cu_e064441b_85064cuda3std3__419piecewise_constructE,@object
	.size		_ZN39_INTERNAL_ac5a951c_4_k_cu_e064441b_85064cuda3std3__419piecewise_constructE,(_ZN39_INTERNAL_ac5a951c_4_k_cu_e064441b_85064cuda3std3__45__cpo4cendE - _ZN39_INTERNAL_ac5a951c_4_k_cu_e064441b_85064cuda3std3__419piecewise_constructE)
_ZN39_INTERNAL_ac5a951c_4_k_cu_e064441b_85064cuda3std3__419piecewise_constructE:
	.zero		1
	.type		_ZN39_INTERNAL_ac5a951c_4_k_cu_e064441b_85064cuda3std3__45__cpo4cendE,@object
	.size		_ZN39_INTERNAL_ac5a951c_4_k_cu_e064441b_85064cuda3std3__45__cpo4cendE,(_ZN39_INTERNAL_ac5a951c_4_k_cu_e064441b_85064cuda3std6ranges3__45__cpo4swapE - _ZN39_INTERNAL_ac5a951c_4_k_cu_e064441b_85064cuda3std3__45__cpo4cendE)
_ZN39_INTERNAL_ac5a951c_4_k_cu_e064441b_85064cuda3std3__45__cpo4cendE:
	.zero		1
	.type		_ZN39_INTERNAL_ac5a951c_4_k_cu_e064441b_85064cuda3std6ranges3__45__cpo4swapE,@object
	.size		_ZN39_INTERNAL_ac5a951c_4_k_cu_e064441b_85064cuda3std6ranges3__45__cpo4swapE,(.L_10 - _ZN39_INTERNAL_ac5a951c_4_k_cu_e064441b_85064cuda3std6ranges3__45__cpo4swapE)
_ZN39_INTERNAL_ac5a951c_4_k_cu_e064441b_85064cuda3std6ranges3__45__cpo4swapE:
	.zero		1
.L_10:


//--------------------- .nv.constant0._ZN7cutlass13device_kernelINS_4gemm6kernel13GemmUniversalIN4cute5tupleIJiiiiEEENS1_10collective13CollectiveMmaINS1_35MainloopSm100TmaUmmaWarpSpecializedILi34ELi2ELi4ENS5_IJNS4_1CILi1EEENSA_ILi2EEESB_EEEEENS5_IJNSA_ILi64EEENSA_ILi128EEENSA_ILi32EEEEEENS_12float_e5m2_tENS5_IJlSB_lEEESJ_SK_NS4_8TiledMMAINS4_8MMA_AtomIJNS4_10MMA_TraitsINS4_19SM100_MMA_F8F6F4_SSEJSJ_SJ_fSF_SG_NS4_17integral_constantINS4_4UMMA5MajorELSR_0EEESS_NSP_INSQ_7ScaleInELST_0EEESU_EEEEEENS4_6LayoutINS5_IJSB_SB_SB_EEENS5_IJNSA_ILi0EEESZ_SZ_EEEEENS5_IJNS4_10UnderscoreES12_S12_EEEEENS4_23SM90_TMA_LOAD_MULTICASTENS4_14ComposedLayoutINS4_7SwizzleILi1ELi4ELi3EEENS4_18smem_ptr_flag_bitsILi8EEENSX_INS5_IJNSA_ILi8EEESH_EEENS5_IJSH_SB_EEEEEEEvNS4_8identityENS4_13SM90_TMA_LOADES1F_vS1G_EENS_8epilogue10collective18CollectiveEpilogueINS1J_23Sm100TmaWarpSpecializedILi2ELi2ELi32ELb0ELb0EEEJSI_NS5_IJNSX_ISF_SB_EES1O_EEESJ_SK_SJ_SK_NS1J_6fusion15FusionCallbacksIS1N_NS1Q_17LinearCombinationISJ_fSJ_fLNS_15FloatRoundStyleE2EEESI_S1P_JEEENS4_5SM1004TMEM4LOAD26SM100_TMEM_LOAD_16dp32b32xES1H_NS16_INS17_ILi2ELi4ELi3EEES1A_NSX_INS5_IJS1B_SF_EEENS5_IJSF_SB_EEEEEEENS4_39AutoVectorizingCopyWithAssumedAlignmentILi128EEENS4_14SM90_TMA_STOREES24_S26_S26_EEEvvEEEEvNT_6ParamsE --------------------------
	.section	.nv.constant0._ZN7cutlass13device_kernelINS_4gemm6kernel13GemmUniversalIN4cute5tupleIJiiiiEEENS1_10collective13CollectiveMmaINS1_35MainloopSm100TmaUmmaWarpSpecializedILi34ELi2ELi4ENS5_IJNS4_1CILi1EEENSA_ILi2EEESB_EEEEENS5_IJNSA_ILi64EEENSA_ILi128EEENSA_ILi32EEEEEENS_12float_e5m2_tENS5_IJlSB_lEEESJ_SK_NS4_8TiledMMAINS4_8MMA_AtomIJNS4_10MMA_TraitsINS4_19SM100_MMA_F8F6F4_SSEJSJ_SJ_fSF_SG_NS4_17integral_constantINS4_4UMMA5MajorELSR_0EEESS_NSP_INSQ_7ScaleInELST_0EEESU_EEEEEENS4_6LayoutINS5_IJSB_SB_SB_EEENS5_IJNSA_ILi0EEESZ_SZ_EEEEENS5_IJNS4_10UnderscoreES12_S12_EEEEENS4_23SM90_TMA_LOAD_MULTICASTENS4_14ComposedLayoutINS4_7SwizzleILi1ELi4ELi3EEENS4_18smem_ptr_flag_bitsILi8EEENSX_INS5_IJNSA_ILi8EEESH_EEENS5_IJSH_SB_EEEEEEEvNS4_8identityENS4_13SM90_TMA_LOADES1F_vS1G_EENS_8epilogue10collective18CollectiveEpilogueINS1J_23Sm100TmaWarpSpecializedILi2ELi2ELi32ELb0ELb0EEEJSI_NS5_IJNSX_ISF_SB_EES1O_EEESJ_SK_SJ_SK_NS1J_6fusion15FusionCallbacksIS1N_NS1Q_17LinearCombinationISJ_fSJ_fLNS_15FloatRoundStyleE2EEESI_S1P_JEEENS4_5SM1004TMEM4LOAD26SM100_TMEM_LOAD_16dp32b32xES1H_NS16_INS17_ILi2ELi4ELi3EEES1A_NSX_INS5_IJS1B_SF_EEENS5_IJSF_SB_EEEEEEENS4_39AutoVectorizingCopyWithAssumedAlignmentILi128EEENS4_14SM90_TMA_STOREES24_S26_S26_EEEvvEEEEvNT_6ParamsE,"a",@progbits
	.sectionflags	@""
	.align	4
.nv.constant0._ZN7cutlass13device_kernelINS_4gemm6kernel13GemmUniversalIN4cute5tupleIJiiiiEEENS1_10collective13CollectiveMmaINS1_35MainloopSm100TmaUmmaWarpSpecializedILi34ELi2ELi4ENS5_IJNS4_1CILi1EEENSA_ILi2EEESB_EEEEENS5_IJNSA_ILi64EEENSA_ILi128EEENSA_ILi32EEEEEENS_12float_e5m2_tENS5_IJlSB_lEEESJ_SK_NS4_8TiledMMAINS4_8MMA_AtomIJNS4_10MMA_TraitsINS4_19SM100_MMA_F8F6F4_SSEJSJ_SJ_fSF_SG_NS4_17integral_constantINS4_4UMMA5MajorELSR_0EEESS_NSP_INSQ_7ScaleInELST_0EEESU_EEEEEENS4_6LayoutINS5_IJSB_SB_SB_EEENS5_IJNSA_ILi0EEESZ_SZ_EEEEENS5_IJNS4_10UnderscoreES12_S12_EEEEENS4_23SM90_TMA_LOAD_MULTICASTENS4_14ComposedLayoutINS4_7SwizzleILi1ELi4ELi3EEENS4_18smem_ptr_flag_bitsILi8EEENSX_INS5_IJNSA_ILi8EEESH_EEENS5_IJSH_SB_EEEEEEEvNS4_8identityENS4_13SM90_TMA_LOADES1F_vS1G_EENS_8epilogue10collective18CollectiveEpilogueINS1J_23Sm100TmaWarpSpecializedILi2ELi2ELi32ELb0ELb0EEEJSI_NS5_IJNSX_ISF_SB_EES1O_EEESJ_SK_SJ_SK_NS1J_6fusion15FusionCallbacksIS1N_NS1Q_17LinearCombinationISJ_fSJ_fLNS_15FloatRoundStyleE2EEESI_S1P_JEEENS4_5SM1004TMEM4LOAD26SM100_TMEM_LOAD_16dp32b32xES1H_NS16_INS17_ILi2ELi4ELi3EEES1A_NSX_INS5_IJS1B_SF_EEENS5_IJSF_SB_EEEEEEENS4_39AutoVectorizingCopyWithAssumedAlignmentILi128EEENS4_14SM90_TMA_STOREES24_S26_S26_EEEvvEEEEvNT_6ParamsE:
	.zero		2944


//--------------------- SYMBOLS --------------------------

	.type		.nv.reservedSmem.offset0,@object
	.size		.nv.reservedSmem.offset0,0x4
	.type		.nv.reservedSmem.cap,@object
	.size		.nv.reservedSmem.cap,0x4
	.type		__assertfail,@function
